//
// Generated by NVIDIA NVVM Compiler
//
// Compiler Build ID: CL-36424714
// Cuda compilation tools, release 13.0, V13.0.88
// Based on NVVM 20.0.0
//

.version 9.0
.target sm_100
.address_size 64

	// .globl	_Z18init_curand_statesP17curandStateXORWOWy
.extern .func  (.param .b32 func_retval0) vprintf
(
	.param .b64 vprintf_param_0,
	.param .b64 vprintf_param_1
)
;
.func  (.param .b64 func_retval0) __internal_accurate_pow
()
;
.global .align 4 .b8 precalc_xorwow_matrix[102400];
.global .align 4 .b8 precalc_xorwow_offset_matrix[102400];
.global .align 4 .b8 mrg32k3aM1[2304];
.global .align 4 .b8 mrg32k3aM2[2304];
.global .align 4 .b8 mrg32k3aM1SubSeq[2016];
.global .align 4 .b8 mrg32k3aM2SubSeq[2016];
.global .align 4 .b8 mrg32k3aM1Seq[2304];
.global .align 4 .b8 mrg32k3aM2Seq[2304];
.const .align 8 .b8 __cr_lgamma_table[72];
.global .align 1 .b8 $str$2[44] = {66, 97, 116, 99, 104, 32, 99, 111, 109, 112, 108, 101, 116, 101, 100, 58, 32, 84, 111, 116, 97, 108, 32, 111, 112, 101, 114, 97, 116, 105, 111, 110, 115, 58, 32, 50, 94, 37, 46, 50, 108, 102, 10};
.global .align 1 .b8 $str$3[45] = {84, 111, 116, 97, 108, 32, 100, 105, 115, 116, 105, 110, 103, 117, 105, 115, 104, 101, 100, 32, 112, 111, 105, 110, 116, 115, 32, 102, 111, 117, 110, 100, 32, 115, 111, 32, 102, 97, 114, 58, 32, 37, 100, 10};

.visible .entry _Z18init_curand_statesP17curandStateXORWOWy(
	.param .u64 .ptr .align 1 _Z18init_curand_statesP17curandStateXORWOWy_param_0,
	.param .u64 _Z18init_curand_statesP17curandStateXORWOWy_param_1
)
{
	.reg .pred 	%p<24>;
	.reg .b32 	%r<413>;
	.reg .b64 	%rd<19>;

	ld.param.u64 	%rd8, [_Z18init_curand_statesP17curandStateXORWOWy_param_0];
	ld.param.u64 	%rd9, [_Z18init_curand_statesP17curandStateXORWOWy_param_1];
	cvta.to.global.u64 	%rd10, %rd8;
	mov.u32 	%r182, %ctaid.x;
	mov.u32 	%r183, %ntid.x;
	mov.u32 	%r184, %tid.x;
	mad.lo.s32 	%r185, %r182, %r183, %r184;
	cvt.s64.s32 	%rd18, %r185;
	mul.wide.s32 	%rd11, %r185, 48;
	add.s64 	%rd2, %rd10, %rd11;
	cvt.u32.u64 	%r186, %rd9;
	xor.b32  	%r187, %r186, -1429050551;
	mul.lo.s32 	%r188, %r187, 1099087573;
	{ .reg .b32 tmp; mov.b64 {tmp, %r189}, %rd9; }
	xor.b32  	%r190, %r189, -136515619;
	mul.lo.s32 	%r191, %r190, -1703105765;
	add.s32 	%r192, %r188, %r191;
	add.s32 	%r193, %r192, 6615241;
	add.s32 	%r194, %r188, 123456789;
	st.global.v2.u32 	[%rd2], {%r193, %r194};
	xor.b32  	%r195, %r188, 362436069;
	add.s32 	%r196, %r191, 521288629;
	st.global.v2.u32 	[%rd2+8], {%r195, %r196};
	xor.b32  	%r197, %r191, 88675123;
	add.s32 	%r198, %r188, 5783321;
	st.global.v2.u32 	[%rd2+16], {%r197, %r198};
	setp.eq.s32 	%p1, %r185, 0;
	@%p1 bra 	$L__BB0_42;
	mov.b32 	%r319, 0;
$L__BB0_2:
	and.b64  	%rd4, %rd18, 3;
	setp.eq.s64 	%p2, %rd4, 0;
	@%p2 bra 	$L__BB0_41;
	mul.wide.u32 	%rd12, %r319, 3200;
	mov.u64 	%rd13, precalc_xorwow_matrix;
	add.s64 	%rd5, %rd13, %rd12;
	cvt.u32.u64 	%r2, %rd4;
	mov.b32 	%r320, 0;
$L__BB0_4:
	mov.b32 	%r333, 0;
	mov.u32 	%r334, %r333;
	mov.u32 	%r335, %r333;
	mov.u32 	%r336, %r333;
	mov.u32 	%r337, %r333;
	mov.u32 	%r326, %r333;
$L__BB0_5:
	mul.wide.u32 	%rd14, %r326, 4;
	add.s64 	%rd15, %rd2, %rd14;
	ld.global.u32 	%r10, [%rd15+4];
	shl.b32 	%r11, %r326, 5;
	mov.b32 	%r332, 0;
$L__BB0_6:
	.pragma "nounroll";
	shr.u32 	%r203, %r10, %r332;
	and.b32  	%r204, %r203, 1;
	setp.eq.b32 	%p3, %r204, 1;
	not.pred 	%p4, %p3;
	add.s32 	%r205, %r11, %r332;
	mul.lo.s32 	%r206, %r205, 5;
	mul.wide.u32 	%rd16, %r206, 4;
	add.s64 	%rd6, %rd5, %rd16;
	@%p4 bra 	$L__BB0_8;
	ld.global.u32 	%r207, [%rd6];
	xor.b32  	%r337, %r337, %r207;
	ld.global.u32 	%r208, [%rd6+4];
	xor.b32  	%r336, %r336, %r208;
	ld.global.u32 	%r209, [%rd6+8];
	xor.b32  	%r335, %r335, %r209;
	ld.global.u32 	%r210, [%rd6+12];
	xor.b32  	%r334, %r334, %r210;
	ld.global.u32 	%r211, [%rd6+16];
	xor.b32  	%r333, %r333, %r211;
$L__BB0_8:
	and.b32  	%r213, %r203, 2;
	setp.eq.s32 	%p5, %r213, 0;
	@%p5 bra 	$L__BB0_10;
	ld.global.u32 	%r214, [%rd6+20];
	xor.b32  	%r337, %r337, %r214;
	ld.global.u32 	%r215, [%rd6+24];
	xor.b32  	%r336, %r336, %r215;
	ld.global.u32 	%r216, [%rd6+28];
	xor.b32  	%r335, %r335, %r216;
	ld.global.u32 	%r217, [%rd6+32];
	xor.b32  	%r334, %r334, %r217;
	ld.global.u32 	%r218, [%rd6+36];
	xor.b32  	%r333, %r333, %r218;
$L__BB0_10:
	and.b32  	%r220, %r203, 4;
	setp.eq.s32 	%p6, %r220, 0;
	@%p6 bra 	$L__BB0_12;
	ld.global.u32 	%r221, [%rd6+40];
	xor.b32  	%r337, %r337, %r221;
	ld.global.u32 	%r222, [%rd6+44];
	xor.b32  	%r336, %r336, %r222;
	ld.global.u32 	%r223, [%rd6+48];
	xor.b32  	%r335, %r335, %r223;
	ld.global.u32 	%r224, [%rd6+52];
	xor.b32  	%r334, %r334, %r224;
	ld.global.u32 	%r225, [%rd6+56];
	xor.b32  	%r333, %r333, %r225;
$L__BB0_12:
	and.b32  	%r227, %r203, 8;
	setp.eq.s32 	%p7, %r227, 0;
	@%p7 bra 	$L__BB0_14;
	ld.global.u32 	%r228, [%rd6+60];
	xor.b32  	%r337, %r337, %r228;
	ld.global.u32 	%r229, [%rd6+64];
	xor.b32  	%r336, %r336, %r229;
	ld.global.u32 	%r230, [%rd6+68];
	xor.b32  	%r335, %r335, %r230;
	ld.global.u32 	%r231, [%rd6+72];
	xor.b32  	%r334, %r334, %r231;
	ld.global.u32 	%r232, [%rd6+76];
	xor.b32  	%r333, %r333, %r232;
$L__BB0_14:
	and.b32  	%r234, %r203, 16;
	setp.eq.s32 	%p8, %r234, 0;
	@%p8 bra 	$L__BB0_16;
	ld.global.u32 	%r235, [%rd6+80];
	xor.b32  	%r337, %r337, %r235;
	ld.global.u32 	%r236, [%rd6+84];
	xor.b32  	%r336, %r336, %r236;
	ld.global.u32 	%r237, [%rd6+88];
	xor.b32  	%r335, %r335, %r237;
	ld.global.u32 	%r238, [%rd6+92];
	xor.b32  	%r334, %r334, %r238;
	ld.global.u32 	%r239, [%rd6+96];
	xor.b32  	%r333, %r333, %r239;
$L__BB0_16:
	and.b32  	%r241, %r203, 32;
	setp.eq.s32 	%p9, %r241, 0;
	@%p9 bra 	$L__BB0_18;
	ld.global.u32 	%r242, [%rd6+100];
	xor.b32  	%r337, %r337, %r242;
	ld.global.u32 	%r243, [%rd6+104];
	xor.b32  	%r336, %r336, %r243;
	ld.global.u32 	%r244, [%rd6+108];
	xor.b32  	%r335, %r335, %r244;
	ld.global.u32 	%r245, [%rd6+112];
	xor.b32  	%r334, %r334, %r245;
	ld.global.u32 	%r246, [%rd6+116];
	xor.b32  	%r333, %r333, %r246;
$L__BB0_18:
	and.b32  	%r248, %r203, 64;
	setp.eq.s32 	%p10, %r248, 0;
	@%p10 bra 	$L__BB0_20;
	ld.global.u32 	%r249, [%rd6+120];
	xor.b32  	%r337, %r337, %r249;
	ld.global.u32 	%r250, [%rd6+124];
	xor.b32  	%r336, %r336, %r250;
	ld.global.u32 	%r251, [%rd6+128];
	xor.b32  	%r335, %r335, %r251;
	ld.global.u32 	%r252, [%rd6+132];
	xor.b32  	%r334, %r334, %r252;
	ld.global.u32 	%r253, [%rd6+136];
	xor.b32  	%r333, %r333, %r253;
$L__BB0_20:
	and.b32  	%r255, %r203, 128;
	setp.eq.s32 	%p11, %r255, 0;
	@%p11 bra 	$L__BB0_22;
	ld.global.u32 	%r256, [%rd6+140];
	xor.b32  	%r337, %r337, %r256;
	ld.global.u32 	%r257, [%rd6+144];
	xor.b32  	%r336, %r336, %r257;
	ld.global.u32 	%r258, [%rd6+148];
	xor.b32  	%r335, %r335, %r258;
	ld.global.u32 	%r259, [%rd6+152];
	xor.b32  	%r334, %r334, %r259;
	ld.global.u32 	%r260, [%rd6+156];
	xor.b32  	%r333, %r333, %r260;
$L__BB0_22:
	and.b32  	%r262, %r203, 256;
	setp.eq.s32 	%p12, %r262, 0;
	@%p12 bra 	$L__BB0_24;
	ld.global.u32 	%r263, [%rd6+160];
	xor.b32  	%r337, %r337, %r263;
	ld.global.u32 	%r264, [%rd6+164];
	xor.b32  	%r336, %r336, %r264;
	ld.global.u32 	%r265, [%rd6+168];
	xor.b32  	%r335, %r335, %r265;
	ld.global.u32 	%r266, [%rd6+172];
	xor.b32  	%r334, %r334, %r266;
	ld.global.u32 	%r267, [%rd6+176];
	xor.b32  	%r333, %r333, %r267;
$L__BB0_24:
	and.b32  	%r269, %r203, 512;
	setp.eq.s32 	%p13, %r269, 0;
	@%p13 bra 	$L__BB0_26;
	ld.global.u32 	%r270, [%rd6+180];
	xor.b32  	%r337, %r337, %r270;
	ld.global.u32 	%r271, [%rd6+184];
	xor.b32  	%r336, %r336, %r271;
	ld.global.u32 	%r272, [%rd6+188];
	xor.b32  	%r335, %r335, %r272;
	ld.global.u32 	%r273, [%rd6+192];
	xor.b32  	%r334, %r334, %r273;
	ld.global.u32 	%r274, [%rd6+196];
	xor.b32  	%r333, %r333, %r274;
$L__BB0_26:
	and.b32  	%r276, %r203, 1024;
	setp.eq.s32 	%p14, %r276, 0;
	@%p14 bra 	$L__BB0_28;
	ld.global.u32 	%r277, [%rd6+200];
	xor.b32  	%r337, %r337, %r277;
	ld.global.u32 	%r278, [%rd6+204];
	xor.b32  	%r336, %r336, %r278;
	ld.global.u32 	%r279, [%rd6+208];
	xor.b32  	%r335, %r335, %r279;
	ld.global.u32 	%r280, [%rd6+212];
	xor.b32  	%r334, %r334, %r280;
	ld.global.u32 	%r281, [%rd6+216];
	xor.b32  	%r333, %r333, %r281;
$L__BB0_28:
	and.b32  	%r283, %r203, 2048;
	setp.eq.s32 	%p15, %r283, 0;
	@%p15 bra 	$L__BB0_30;
	ld.global.u32 	%r284, [%rd6+220];
	xor.b32  	%r337, %r337, %r284;
	ld.global.u32 	%r285, [%rd6+224];
	xor.b32  	%r336, %r336, %r285;
	ld.global.u32 	%r286, [%rd6+228];
	xor.b32  	%r335, %r335, %r286;
	ld.global.u32 	%r287, [%rd6+232];
	xor.b32  	%r334, %r334, %r287;
	ld.global.u32 	%r288, [%rd6+236];
	xor.b32  	%r333, %r333, %r288;
$L__BB0_30:
	and.b32  	%r290, %r203, 4096;
	setp.eq.s32 	%p16, %r290, 0;
	@%p16 bra 	$L__BB0_32;
	ld.global.u32 	%r291, [%rd6+240];
	xor.b32  	%r337, %r337, %r291;
	ld.global.u32 	%r292, [%rd6+244];
	xor.b32  	%r336, %r336, %r292;
	ld.global.u32 	%r293, [%rd6+248];
	xor.b32  	%r335, %r335, %r293;
	ld.global.u32 	%r294, [%rd6+252];
	xor.b32  	%r334, %r334, %r294;
	ld.global.u32 	%r295, [%rd6+256];
	xor.b32  	%r333, %r333, %r295;
$L__BB0_32:
	and.b32  	%r297, %r203, 8192;
	setp.eq.s32 	%p17, %r297, 0;
	@%p17 bra 	$L__BB0_34;
	ld.global.u32 	%r298, [%rd6+260];
	xor.b32  	%r337, %r337, %r298;
	ld.global.u32 	%r299, [%rd6+264];
	xor.b32  	%r336, %r336, %r299;
	ld.global.u32 	%r300, [%rd6+268];
	xor.b32  	%r335, %r335, %r300;
	ld.global.u32 	%r301, [%rd6+272];
	xor.b32  	%r334, %r334, %r301;
	ld.global.u32 	%r302, [%rd6+276];
	xor.b32  	%r333, %r333, %r302;
$L__BB0_34:
	and.b32  	%r304, %r203, 16384;
	setp.eq.s32 	%p18, %r304, 0;
	@%p18 bra 	$L__BB0_36;
	ld.global.u32 	%r305, [%rd6+280];
	xor.b32  	%r337, %r337, %r305;
	ld.global.u32 	%r306, [%rd6+284];
	xor.b32  	%r336, %r336, %r306;
	ld.global.u32 	%r307, [%rd6+288];
	xor.b32  	%r335, %r335, %r307;
	ld.global.u32 	%r308, [%rd6+292];
	xor.b32  	%r334, %r334, %r308;
	ld.global.u32 	%r309, [%rd6+296];
	xor.b32  	%r333, %r333, %r309;
$L__BB0_36:
	and.b32  	%r311, %r203, 32768;
	setp.eq.s32 	%p19, %r311, 0;
	@%p19 bra 	$L__BB0_38;
	ld.global.u32 	%r312, [%rd6+300];
	xor.b32  	%r337, %r337, %r312;
	ld.global.u32 	%r313, [%rd6+304];
	xor.b32  	%r336, %r336, %r313;
	ld.global.u32 	%r314, [%rd6+308];
	xor.b32  	%r335, %r335, %r314;
	ld.global.u32 	%r315, [%rd6+312];
	xor.b32  	%r334, %r334, %r315;
	ld.global.u32 	%r316, [%rd6+316];
	xor.b32  	%r333, %r333, %r316;
$L__BB0_38:
	add.s32 	%r332, %r332, 16;
	setp.ne.s32 	%p20, %r332, 32;
	@%p20 bra 	$L__BB0_6;
	mad.lo.s32 	%r317, %r326, -31, %r11;
	add.s32 	%r326, %r317, 1;
	setp.ne.s32 	%p21, %r326, 5;
	@%p21 bra 	$L__BB0_5;
	st.global.u32 	[%rd2+4], %r337;
	st.global.u32 	[%rd2+8], %r336;
	st.global.u32 	[%rd2+12], %r335;
	st.global.u32 	[%rd2+16], %r334;
	st.global.u32 	[%rd2+20], %r333;
	add.s32 	%r320, %r320, 1;
	setp.lt.u32 	%p22, %r320, %r2;
	@%p22 bra 	$L__BB0_4;
$L__BB0_41:
	shr.u64 	%rd7, %rd18, 2;
	add.s32 	%r319, %r319, 1;
	setp.gt.u64 	%p23, %rd18, 3;
	mov.u64 	%rd18, %rd7;
	@%p23 bra 	$L__BB0_2;
$L__BB0_42:
	mov.b32 	%r318, 0;
	st.global.v2.u32 	[%rd2+24], {%r318, %r318};
	st.global.u32 	[%rd2+32], %r318;
	mov.b64 	%rd17, 0;
	st.global.u64 	[%rd2+40], %rd17;
	ret;

}
	// .globl	_Z14generate_pathsP17curandStateXORWOWyyyP10Counter128P5PointPi
.visible .entry _Z14generate_pathsP17curandStateXORWOWyyyP10Counter128P5PointPi(
	.param .u64 .ptr .align 1 _Z14generate_pathsP17curandStateXORWOWyyyP10Counter128P5PointPi_param_0,
	.param .u64 _Z14generate_pathsP17curandStateXORWOWyyyP10Counter128P5PointPi_param_1,
	.param .u64 _Z14generate_pathsP17curandStateXORWOWyyyP10Counter128P5PointPi_param_2,
	.param .u64 _Z14generate_pathsP17curandStateXORWOWyyyP10Counter128P5PointPi_param_3,
	.param .u64 .ptr .align 1 _Z14generate_pathsP17curandStateXORWOWyyyP10Counter128P5PointPi_param_4,
	.param .u64 .ptr .align 1 _Z14generate_pathsP17curandStateXORWOWyyyP10Counter128P5PointPi_param_5,
	.param .u64 .ptr .align 1 _Z14generate_pathsP17curandStateXORWOWyyyP10Counter128P5PointPi_param_6
)
{
	.local .align 8 .b8 	__local_depot1[8];
	.reg .b64 	%SP;
	.reg .b64 	%SPL;
	.reg .pred 	%p<20>;
	.reg .b32 	%r<103>;
	.reg .b32 	%f<2>;
	.reg .b64 	%rd<108>;
	.reg .b64 	%fd<57>;

	mov.u64 	%SPL, __local_depot1;
	cvta.local.u64 	%SP, %SPL;
	ld.param.u64 	%rd41, [_Z14generate_pathsP17curandStateXORWOWyyyP10Counter128P5PointPi_param_0];
	ld.param.u64 	%rd106, [_Z14generate_pathsP17curandStateXORWOWyyyP10Counter128P5PointPi_param_1];
	ld.param.u64 	%rd107, [_Z14generate_pathsP17curandStateXORWOWyyyP10Counter128P5PointPi_param_2];
	ld.param.u64 	%rd101, [_Z14generate_pathsP17curandStateXORWOWyyyP10Counter128P5PointPi_param_3];
	ld.param.u64 	%rd42, [_Z14generate_pathsP17curandStateXORWOWyyyP10Counter128P5PointPi_param_5];
	ld.param.u64 	%rd43, [_Z14generate_pathsP17curandStateXORWOWyyyP10Counter128P5PointPi_param_6];
	cvta.to.global.u64 	%rd1, %rd42;
	cvta.to.global.u64 	%rd2, %rd43;
	cvta.to.global.u64 	%rd44, %rd41;
	mov.u32 	%r39, %ctaid.x;
	mov.u32 	%r40, %ntid.x;
	mov.u32 	%r41, %tid.x;
	mad.lo.s32 	%r1, %r39, %r40, %r41;
	mul.wide.s32 	%rd45, %r1, 48;
	add.s64 	%rd3, %rd44, %rd45;
	ld.global.v2.u32 	{%r87, %r98}, [%rd3];
	ld.global.v2.u32 	{%r97, %r96}, [%rd3+8];
	ld.global.v2.u32 	{%r95, %r94}, [%rd3+16];
	ld.global.v2.u32 	{%r8, %r9}, [%rd3+24];
	ld.global.f32 	%f1, [%rd3+32];
	ld.global.f64 	%fd1, [%rd3+40];
	mov.f64 	%fd12, 0d4000000000000000;
	{
	.reg .b32 %temp; 
	mov.b64 	{%temp, %r42}, %fd12;
	}
	mov.f64 	%fd13, 0d4050000000000000;
	{
	.reg .b32 %temp; 
	mov.b64 	{%temp, %r43}, %fd13;
	}
	and.b32  	%r45, %r43, 2146435072;
	setp.eq.s32 	%p2, %r45, 1072693248;
	setp.lt.s32 	%p3, %r42, 0;
	and.pred  	%p1, %p3, %p2;
	mov.b32 	%r46, 1127219200;
	mov.b32 	%r47, -2147483648;
	mov.b64 	%fd2, {%r47, %r46};
	mov.b64 	%rd100, 0;
	mov.u64 	%rd99, %rd100;
	mov.u64 	%rd92, %rd101;
	mov.u64 	%rd104, %rd107;
	mov.u64 	%rd105, %rd106;
$L__BB1_1:
	shl.b64 	%rd47, %rd100, 16;
	add.s64 	%rd95, %rd99, %rd47;
	add.s32 	%r93, %r87, 362437;
	mov.b64 	%rd96, 0;
$L__BB1_2:
	mov.u32 	%r22, %r98;
	mov.u32 	%r21, %r97;
	mov.u32 	%r98, %r96;
	mov.u32 	%r97, %r95;
	mov.u32 	%r96, %r94;
	mov.u64 	%rd19, %rd101;
	add.s64 	%rd48, %rd92, %rd96;
	setp.lt.u64 	%p4, %rd48, -65536;
	@%p4 bra 	$L__BB1_4;
	add.s64 	%rd104, %rd104, 1;
	setp.eq.s64 	%p5, %rd104, 0;
	add.s64 	%rd49, %rd105, 1;
	and.b64  	%rd50, %rd49, 127;
	selp.b64 	%rd105, %rd50, %rd105, %p5;
$L__BB1_4:
	add.s64 	%rd100, %rd100, 1;
	add.s64 	%rd51, %rd92, %rd96;
	add.s64 	%rd52, %rd51, 65536;
	and.b64  	%rd53, %rd52, 33554431;
	setp.ne.s64 	%p6, %rd53, 0;
	@%p6 bra 	$L__BB1_8;
	atom.global.add.u32 	%r23, [%rd2], 1;
	setp.gt.s32 	%p7, %r23, 999999999;
	@%p7 bra 	$L__BB1_7;
	mul.wide.s32 	%rd54, %r23, 40;
	add.s64 	%rd55, %rd1, %rd54;
	st.global.u64 	[%rd55], %rd105;
	st.global.u64 	[%rd55+8], %rd104;
	add.s64 	%rd56, %rd92, %rd96;
	add.s64 	%rd57, %rd56, 65536;
	st.global.u64 	[%rd55+16], %rd57;
	st.global.u64 	[%rd55+24], %rd100;
	mov.b32 	%r49, 0;
	mov.b32 	%r50, 1;
	st.global.v2.b32 	[%rd55+32], {%r50, %r49};
	bra.uni 	$L__BB1_8;
$L__BB1_7:
	atom.global.add.u32 	%r48, [%rd2], -1;
$L__BB1_8:
	shr.u32 	%r51, %r22, 2;
	xor.b32  	%r52, %r51, %r22;
	shl.b32 	%r53, %r96, 4;
	shl.b32 	%r54, %r52, 1;
	xor.b32  	%r55, %r54, %r53;
	xor.b32  	%r56, %r55, %r52;
	xor.b32  	%r95, %r56, %r96;
	add.s32 	%r57, %r93, %r95;
	mul.wide.u32 	%rd58, %r57, 4096;
	shr.u32 	%r58, %r21, 2;
	xor.b32  	%r59, %r58, %r21;
	shl.b32 	%r60, %r95, 4;
	shl.b32 	%r61, %r59, 1;
	xor.b32  	%r62, %r61, %r60;
	xor.b32  	%r63, %r62, %r59;
	xor.b32  	%r94, %r63, %r95;
	add.s32 	%r64, %r93, %r94;
	add.s32 	%r65, %r64, 362437;
	and.b32  	%r66, %r65, 4095;
	cvt.u64.u32 	%rd59, %r66;
	add.s64 	%rd60, %rd58, %rd19;
	add.s64 	%rd101, %rd60, %rd59;
	setp.ge.u64 	%p8, %rd101, %rd19;
	@%p8 bra 	$L__BB1_10;
	add.s64 	%rd107, %rd107, 1;
	setp.eq.s64 	%p9, %rd107, 0;
	add.s64 	%rd61, %rd106, 1;
	and.b64  	%rd62, %rd61, 127;
	selp.b64 	%rd106, %rd62, %rd106, %p9;
$L__BB1_10:
	add.s64 	%rd99, %rd99, 1;
	and.b64  	%rd63, %rd101, 33554431;
	setp.ne.s64 	%p10, %rd63, 0;
	@%p10 bra 	$L__BB1_14;
	atom.global.add.u32 	%r26, [%rd2], 1;
	setp.gt.s32 	%p11, %r26, 999999999;
	@%p11 bra 	$L__BB1_13;
	mul.wide.s32 	%rd64, %r26, 40;
	add.s64 	%rd65, %rd1, %rd64;
	st.global.u64 	[%rd65], %rd106;
	st.global.u64 	[%rd65+8], %rd107;
	st.global.u64 	[%rd65+16], %rd101;
	st.global.u64 	[%rd65+24], %rd99;
	mov.b32 	%r68, 0;
	st.global.v2.b32 	[%rd65+32], {%r68, %r68};
	bra.uni 	$L__BB1_14;
$L__BB1_13:
	atom.global.add.u32 	%r67, [%rd2], -1;
$L__BB1_14:
	add.s64 	%rd96, %rd96, 65536;
	add.s64 	%rd95, %rd95, 65537;
	add.s32 	%r93, %r93, 724874;
	setp.ne.s64 	%p12, %rd96, 6553600000000;
	@%p12 bra 	$L__BB1_2;
	ld.param.u64 	%rd84, [_Z14generate_pathsP17curandStateXORWOWyyyP10Counter128P5PointPi_param_4];
	cvta.to.global.u64 	%rd66, %rd84;
	atom.global.add.u64 	%rd67, [%rd66], %rd95;
	not.b64 	%rd68, %rd67;
	setp.le.u64 	%p13, %rd95, %rd68;
	add.s32 	%r87, %r93, -362437;
	@%p13 bra 	$L__BB1_17;
	ld.param.u64 	%rd85, [_Z14generate_pathsP17curandStateXORWOWyyyP10Counter128P5PointPi_param_4];
	cvta.to.global.u64 	%rd69, %rd85;
	atom.global.add.u64 	%rd70, [%rd69+8], 1;
$L__BB1_17:
	setp.ne.s32 	%p14, %r1, 0;
	@%p14 bra 	$L__BB1_26;
	ld.param.u64 	%rd86, [_Z14generate_pathsP17curandStateXORWOWyyyP10Counter128P5PointPi_param_4];
	cvta.to.global.u64 	%rd71, %rd86;
	ld.global.u64 	%rd72, [%rd71];
	ld.global.u64 	%rd73, [%rd71+8];
	cvt.rn.f64.u64 	%fd14, %rd73;
	{ // callseq 0, 0
	.param .b64 retval0;
	call.uni (retval0), 
	__internal_accurate_pow, 
	(
	);
	ld.param.f64 	%fd15, [retval0];
	} // callseq 0
	neg.f64 	%fd17, %fd15;
	selp.f64 	%fd18, %fd17, %fd15, %p1;
	cvt.rn.f64.u64 	%fd19, %rd72;
	fma.rn.f64 	%fd54, %fd18, %fd14, %fd19;
	{
	.reg .b32 %temp; 
	mov.b64 	{%temp, %r99}, %fd54;
	}
	{
	.reg .b32 %temp; 
	mov.b64 	{%r100, %temp}, %fd54;
	}
	setp.gt.s32 	%p15, %r99, 1048575;
	mov.b32 	%r101, -1023;
	@%p15 bra 	$L__BB1_20;
	mul.f64 	%fd54, %fd54, 0d4350000000000000;
	{
	.reg .b32 %temp; 
	mov.b64 	{%temp, %r99}, %fd54;
	}
	{
	.reg .b32 %temp; 
	mov.b64 	{%r100, %temp}, %fd54;
	}
	mov.b32 	%r101, -1077;
$L__BB1_20:
	add.s32 	%r71, %r99, -1;
	setp.gt.u32 	%p16, %r71, 2146435070;
	@%p16 bra 	$L__BB1_24;
	shr.u32 	%r74, %r99, 20;
	add.s32 	%r102, %r101, %r74;
	and.b32  	%r75, %r99, 1048575;
	or.b32  	%r76, %r75, 1072693248;
	mov.b64 	%fd55, {%r100, %r76};
	setp.lt.u32 	%p18, %r76, 1073127583;
	@%p18 bra 	$L__BB1_23;
	{
	.reg .b32 %temp; 
	mov.b64 	{%r77, %temp}, %fd55;
	}
	{
	.reg .b32 %temp; 
	mov.b64 	{%temp, %r78}, %fd55;
	}
	add.s32 	%r79, %r78, -1048576;
	mov.b64 	%fd55, {%r77, %r79};
	add.s32 	%r102, %r102, 1;
$L__BB1_23:
	add.f64 	%fd21, %fd55, 0dBFF0000000000000;
	add.f64 	%fd22, %fd55, 0d3FF0000000000000;
	rcp.approx.ftz.f64 	%fd23, %fd22;
	neg.f64 	%fd24, %fd22;
	fma.rn.f64 	%fd25, %fd24, %fd23, 0d3FF0000000000000;
	fma.rn.f64 	%fd26, %fd25, %fd25, %fd25;
	fma.rn.f64 	%fd27, %fd26, %fd23, %fd23;
	mul.f64 	%fd28, %fd21, %fd27;
	fma.rn.f64 	%fd29, %fd21, %fd27, %fd28;
	mul.f64 	%fd30, %fd29, %fd29;
	fma.rn.f64 	%fd31, %fd30, 0d3EB1380B3AE80F1E, 0d3ED0EE258B7A8B04;
	fma.rn.f64 	%fd32, %fd31, %fd30, 0d3EF3B2669F02676F;
	fma.rn.f64 	%fd33, %fd32, %fd30, 0d3F1745CBA9AB0956;
	fma.rn.f64 	%fd34, %fd33, %fd30, 0d3F3C71C72D1B5154;
	fma.rn.f64 	%fd35, %fd34, %fd30, 0d3F624924923BE72D;
	fma.rn.f64 	%fd36, %fd35, %fd30, 0d3F8999999999A3C4;
	fma.rn.f64 	%fd37, %fd36, %fd30, 0d3FB5555555555554;
	sub.f64 	%fd38, %fd21, %fd29;
	add.f64 	%fd39, %fd38, %fd38;
	neg.f64 	%fd40, %fd29;
	fma.rn.f64 	%fd41, %fd40, %fd21, %fd39;
	mul.f64 	%fd42, %fd27, %fd41;
	mul.f64 	%fd43, %fd30, %fd37;
	fma.rn.f64 	%fd44, %fd43, %fd29, %fd42;
	xor.b32  	%r80, %r102, -2147483648;
	mov.b32 	%r81, 1127219200;
	mov.b64 	%fd45, {%r80, %r81};
	sub.f64 	%fd46, %fd45, %fd2;
	fma.rn.f64 	%fd47, %fd46, 0d3FE62E42FEFA39EF, %fd29;
	fma.rn.f64 	%fd48, %fd46, 0dBFE62E42FEFA39EF, %fd47;
	sub.f64 	%fd49, %fd48, %fd29;
	sub.f64 	%fd50, %fd44, %fd49;
	fma.rn.f64 	%fd51, %fd46, 0d3C7ABC9E3B39803F, %fd50;
	add.f64 	%fd56, %fd47, %fd51;
	bra.uni 	$L__BB1_25;
$L__BB1_24:
	fma.rn.f64 	%fd20, %fd54, 0d7FF0000000000000, 0d7FF0000000000000;
	{
	.reg .b32 %temp; 
	mov.b64 	{%temp, %r72}, %fd54;
	}
	and.b32  	%r73, %r72, 2147483647;
	setp.eq.s32 	%p17, %r73, 0;
	selp.f64 	%fd56, 0dFFF0000000000000, %fd20, %p17;
$L__BB1_25:
	mul.f64 	%fd52, %fd56, 0d3C7777D0FFDA0D24;
	fma.rn.f64 	%fd53, %fd56, 0d3FF71547652B82FE, %fd52;
	add.u64 	%rd74, %SP, 0;
	add.u64 	%rd75, %SPL, 0;
	st.local.f64 	[%rd75], %fd53;
	mov.u64 	%rd76, $str$2;
	cvta.global.u64 	%rd77, %rd76;
	{ // callseq 1, 0
	.param .b64 param0;
	st.param.b64 	[param0], %rd77;
	.param .b64 param1;
	st.param.b64 	[param1], %rd74;
	.param .b32 retval0;
	call.uni (retval0), 
	vprintf, 
	(
	param0, 
	param1
	);
	ld.param.b32 	%r82, [retval0];
	} // callseq 1
	ld.global.u32 	%r84, [%rd2];
	st.local.u32 	[%rd75], %r84;
	mov.u64 	%rd78, $str$3;
	cvta.global.u64 	%rd79, %rd78;
	{ // callseq 2, 0
	.param .b64 param0;
	st.param.b64 	[param0], %rd79;
	.param .b64 param1;
	st.param.b64 	[param1], %rd74;
	.param .b32 retval0;
	call.uni (retval0), 
	vprintf, 
	(
	param0, 
	param1
	);
	ld.param.b32 	%r85, [retval0];
	} // callseq 2
$L__BB1_26:
	add.s64 	%rd92, %rd92, 6553600000000;
	shr.u64 	%rd80, %rd100, 5;
	mul.hi.u64 	%rd81, %rd80, 755578637259143235;
	shr.u64 	%rd82, %rd81, 7;
	mad.lo.s64 	%rd83, %rd82, -100000, %rd100;
	setp.ne.s64 	%p19, %rd83, 0;
	@%p19 bra 	$L__BB1_1;
	st.global.v2.u32 	[%rd3], {%r87, %r98};
	st.global.v2.u32 	[%rd3+8], {%r97, %r96};
	st.global.v2.u32 	[%rd3+16], {%r95, %r94};
	st.global.v2.u32 	[%rd3+24], {%r8, %r9};
	st.global.f32 	[%rd3+32], %f1;
	st.global.f64 	[%rd3+40], %fd1;
	bra.uni 	$L__BB1_1;

}
.func  (.param .b64 func_retval0) __internal_accurate_pow()
{
	.reg .pred 	%p<8>;
	.reg .b32 	%r<46>;
	.reg .b32 	%f<3>;
	.reg .b64 	%fd<109>;

	mov.f64 	%fd10, 0d4000000000000000;
	{
	.reg .b32 %temp; 
	mov.b64 	{%temp, %r8}, %fd10;
	}
	{
	.reg .b32 %temp; 
	mov.b64 	{%r9, %temp}, %fd10;
	}
	shr.u32 	%r10, %r8, 20;
	setp.lt.u32 	%p1, %r8, 1048576;
	mov.f64 	%fd11, 0d4360000000000000;
	{
	.reg .b32 %temp; 
	mov.b64 	{%temp, %r11}, %fd11;
	}
	{
	.reg .b32 %temp; 
	mov.b64 	{%r12, %temp}, %fd11;
	}
	shr.u32 	%r13, %r11, 20;
	add.s32 	%r14, %r13, -54;
	selp.b32 	%r15, %r12, %r9, %p1;
	selp.b32 	%r16, %r11, %r8, %p1;
	selp.b32 	%r1, %r14, %r10, %p1;
	add.s32 	%r45, %r1, -1023;
	and.b32  	%r17, %r16, -2146435073;
	or.b32  	%r18, %r17, 1072693248;
	mov.b64 	%fd107, {%r15, %r18};
	setp.lt.u32 	%p2, %r18, 1073127583;
	@%p2 bra 	$L__BB2_2;
	{
	.reg .b32 %temp; 
	mov.b64 	{%r19, %temp}, %fd107;
	}
	{
	.reg .b32 %temp; 
	mov.b64 	{%temp, %r20}, %fd107;
	}
	add.s32 	%r21, %r20, -1048576;
	mov.b64 	%fd107, {%r19, %r21};
	add.s32 	%r45, %r1, -1022;
$L__BB2_2:
	add.f64 	%fd12, %fd107, 0dBFF0000000000000;
	add.f64 	%fd13, %fd107, 0d3FF0000000000000;
	rcp.approx.ftz.f64 	%fd14, %fd13;
	neg.f64 	%fd15, %fd13;
	fma.rn.f64 	%fd16, %fd15, %fd14, 0d3FF0000000000000;
	fma.rn.f64 	%fd17, %fd16, %fd16, %fd16;
	fma.rn.f64 	%fd18, %fd17, %fd14, %fd14;
	mul.f64 	%fd19, %fd12, %fd18;
	fma.rn.f64 	%fd20, %fd12, %fd18, %fd19;
	mul.f64 	%fd21, %fd20, %fd20;
	fma.rn.f64 	%fd22, %fd21, 0d3EB0F5FF7D2CAFE2, 0d3ED0F5D241AD3B5A;
	fma.rn.f64 	%fd23, %fd22, %fd21, 0d3EF3B20A75488A3F;
	fma.rn.f64 	%fd24, %fd23, %fd21, 0d3F1745CDE4FAECD5;
	fma.rn.f64 	%fd25, %fd24, %fd21, 0d3F3C71C7258A578B;
	fma.rn.f64 	%fd26, %fd25, %fd21, 0d3F6249249242B910;
	fma.rn.f64 	%fd27, %fd26, %fd21, 0d3F89999999999DFB;
	sub.f64 	%fd28, %fd12, %fd20;
	add.f64 	%fd29, %fd28, %fd28;
	neg.f64 	%fd30, %fd20;
	fma.rn.f64 	%fd31, %fd30, %fd12, %fd29;
	mul.f64 	%fd32, %fd18, %fd31;
	fma.rn.f64 	%fd33, %fd21, %fd27, 0d3FB5555555555555;
	mov.f64 	%fd34, 0d3FB5555555555555;
	sub.f64 	%fd35, %fd34, %fd33;
	fma.rn.f64 	%fd36, %fd21, %fd27, %fd35;
	add.f64 	%fd37, %fd36, 0dBC46A4CB00B9E7B0;
	add.f64 	%fd38, %fd33, %fd37;
	sub.f64 	%fd39, %fd33, %fd38;
	add.f64 	%fd40, %fd37, %fd39;
	mul.rn.f64 	%fd41, %fd20, %fd20;
	neg.f64 	%fd42, %fd41;
	fma.rn.f64 	%fd43, %fd20, %fd20, %fd42;
	{
	.reg .b32 %temp; 
	mov.b64 	{%r22, %temp}, %fd32;
	}
	{
	.reg .b32 %temp; 
	mov.b64 	{%temp, %r23}, %fd32;
	}
	add.s32 	%r24, %r23, 1048576;
	mov.b64 	%fd44, {%r22, %r24};
	fma.rn.f64 	%fd45, %fd20, %fd44, %fd43;
	mul.rn.f64 	%fd46, %fd41, %fd20;
	neg.f64 	%fd47, %fd46;
	fma.rn.f64 	%fd48, %fd41, %fd20, %fd47;
	fma.rn.f64 	%fd49, %fd41, %fd32, %fd48;
	fma.rn.f64 	%fd50, %fd45, %fd20, %fd49;
	mul.rn.f64 	%fd51, %fd38, %fd46;
	neg.f64 	%fd52, %fd51;
	fma.rn.f64 	%fd53, %fd38, %fd46, %fd52;
	fma.rn.f64 	%fd54, %fd38, %fd50, %fd53;
	fma.rn.f64 	%fd55, %fd40, %fd46, %fd54;
	add.f64 	%fd56, %fd51, %fd55;
	sub.f64 	%fd57, %fd51, %fd56;
	add.f64 	%fd58, %fd55, %fd57;
	add.f64 	%fd59, %fd20, %fd56;
	sub.f64 	%fd60, %fd20, %fd59;
	add.f64 	%fd61, %fd56, %fd60;
	add.f64 	%fd62, %fd58, %fd61;
	add.f64 	%fd63, %fd32, %fd62;
	add.f64 	%fd64, %fd59, %fd63;
	sub.f64 	%fd65, %fd59, %fd64;
	add.f64 	%fd66, %fd63, %fd65;
	xor.b32  	%r25, %r45, -2147483648;
	mov.b32 	%r26, 1127219200;
	mov.b64 	%fd67, {%r25, %r26};
	mov.b32 	%r27, -2147483648;
	mov.b64 	%fd68, {%r27, %r26};
	sub.f64 	%fd69, %fd67, %fd68;
	fma.rn.f64 	%fd70, %fd69, 0d3FE62E42FEFA39EF, %fd64;
	fma.rn.f64 	%fd71, %fd69, 0dBFE62E42FEFA39EF, %fd70;
	sub.f64 	%fd72, %fd71, %fd64;
	sub.f64 	%fd73, %fd66, %fd72;
	fma.rn.f64 	%fd74, %fd69, 0d3C7ABC9E3B39803F, %fd73;
	add.f64 	%fd75, %fd70, %fd74;
	sub.f64 	%fd76, %fd70, %fd75;
	add.f64 	%fd77, %fd74, %fd76;
	mov.f64 	%fd78, 0d4050000000000000;
	{
	.reg .b32 %temp; 
	mov.b64 	{%temp, %r28}, %fd78;
	}
	{
	.reg .b32 %temp; 
	mov.b64 	{%r29, %temp}, %fd78;
	}
	shl.b32 	%r30, %r28, 1;
	setp.gt.u32 	%p3, %r30, -33554433;
	and.b32  	%r31, %r28, -15728641;
	selp.b32 	%r32, %r31, %r28, %p3;
	mov.b64 	%fd79, {%r29, %r32};
	mul.rn.f64 	%fd80, %fd75, %fd79;
	neg.f64 	%fd81, %fd80;
	fma.rn.f64 	%fd82, %fd75, %fd79, %fd81;
	fma.rn.f64 	%fd83, %fd77, %fd79, %fd82;
	add.f64 	%fd4, %fd80, %fd83;
	sub.f64 	%fd84, %fd80, %fd4;
	add.f64 	%fd5, %fd83, %fd84;
	fma.rn.f64 	%fd85, %fd4, 0d3FF71547652B82FE, 0d4338000000000000;
	{
	.reg .b32 %temp; 
	mov.b64 	{%r5, %temp}, %fd85;
	}
	mov.f64 	%fd86, 0dC338000000000000;
	add.rn.f64 	%fd87, %fd85, %fd86;
	fma.rn.f64 	%fd88, %fd87, 0dBFE62E42FEFA39EF, %fd4;
	fma.rn.f64 	%fd89, %fd87, 0dBC7ABC9E3B39803F, %fd88;
	fma.rn.f64 	%fd90, %fd89, 0d3E5ADE1569CE2BDF, 0d3E928AF3FCA213EA;
	fma.rn.f64 	%fd91, %fd90, %fd89, 0d3EC71DEE62401315;
	fma.rn.f64 	%fd92, %fd91, %fd89, 0d3EFA01997C89EB71;
	fma.rn.f64 	%fd93, %fd92, %fd89, 0d3F2A01A014761F65;
	fma.rn.f64 	%fd94, %fd93, %fd89, 0d3F56C16C1852B7AF;
	fma.rn.f64 	%fd95, %fd94, %fd89, 0d3F81111111122322;
	fma.rn.f64 	%fd96, %fd95, %fd89, 0d3FA55555555502A1;
	fma.rn.f64 	%fd97, %fd96, %fd89, 0d3FC5555555555511;
	fma.rn.f64 	%fd98, %fd97, %fd89, 0d3FE000000000000B;
	fma.rn.f64 	%fd99, %fd98, %fd89, 0d3FF0000000000000;
	fma.rn.f64 	%fd100, %fd99, %fd89, 0d3FF0000000000000;
	{
	.reg .b32 %temp; 
	mov.b64 	{%r6, %temp}, %fd100;
	}
	{
	.reg .b32 %temp; 
	mov.b64 	{%temp, %r7}, %fd100;
	}
	shl.b32 	%r33, %r5, 20;
	add.s32 	%r34, %r33, %r7;
	mov.b64 	%fd108, {%r6, %r34};
	{
	.reg .b32 %temp; 
	mov.b64 	{%temp, %r35}, %fd4;
	}
	mov.b32 	%f2, %r35;
	abs.f32 	%f1, %f2;
	setp.lt.f32 	%p4, %f1, 0f4086232B;
	@%p4 bra 	$L__BB2_5;
	setp.lt.f64 	%p5, %fd4, 0d0000000000000000;
	add.f64 	%fd101, %fd4, 0d7FF0000000000000;
	selp.f64 	%fd108, 0d0000000000000000, %fd101, %p5;
	setp.geu.f32 	%p6, %f1, 0f40874800;
	@%p6 bra 	$L__BB2_5;
	shr.u32 	%r36, %r5, 31;
	add.s32 	%r37, %r5, %r36;
	shr.s32 	%r38, %r37, 1;
	shl.b32 	%r39, %r38, 20;
	add.s32 	%r40, %r7, %r39;
	mov.b64 	%fd102, {%r6, %r40};
	sub.s32 	%r41, %r5, %r38;
	shl.b32 	%r42, %r41, 20;
	add.s32 	%r43, %r42, 1072693248;
	mov.b32 	%r44, 0;
	mov.b64 	%fd103, {%r44, %r43};
	mul.f64 	%fd108, %fd103, %fd102;
$L__BB2_5:
	abs.f64 	%fd104, %fd108;
	setp.eq.f64 	%p7, %fd104, 0d7FF0000000000000;
	fma.rn.f64 	%fd105, %fd108, %fd5, %fd108;
	selp.f64 	%fd106, %fd108, %fd105, %p7;
	st.param.f64 	[func_retval0], %fd106;
	ret;

}


// ===== COMPILED SASS (sm_100) =====

	.target	sm_100

	.elftype	@"ET_EXEC"


//--------------------- .note.nv.tkinfo           --------------------------
	.section	.note.nv.tkinfo,"",@"SHT_NOTE"
	.sectionflags	@"SHF_NOTE_NV_TKINFO"
	.tkinfo
        /*0018*/ 	.word	0x00000002
        /*0030*/ 	.string	""
        /*0030*/ 	.string	"ptxas"
        /*0030*/ 	.string	"Cuda compilation tools, release 13.0, V13.0.88"
        /*0030*/ 	.string	"Build cuda_13.0.r13.0/compiler.36424714_0"
        /*0030*/ 	.string	"-arch sm_100 -m 64 "



//--------------------- .note.nv.cuinfo           --------------------------
	.section	.note.nv.cuinfo,"",@"SHT_NOTE"
	.sectionflags	@"SHF_NOTE_NV_CUINFO"
        /*0018*/ 	.short	0x0002
        /*001a*/ 	.short	0x0064
        /*001c*/ 	.short	0x0082
	.zero		2


//--------------------- .nv.info                  --------------------------
	.section	.nv.info,"",@"SHT_CUDA_INFO"
	.align	4


	//----- nvinfo : EIATTR_REGCOUNT
	.align		4
        /*0000*/ 	.byte	0x04, 0x2f
        /*0002*/ 	.short	(.L_12 - .L_11)
	.align		4
.L_11:
        /*0004*/ 	.word	index@(_Z18init_curand_statesP17curandStateXORWOWy)
        /*0008*/ 	.word	0x0000001f


	//----- nvinfo : EIATTR_FRAME_SIZE
	.align		4
.L_12:
        /*000c*/ 	.byte	0x04, 0x11
        /*000e*/ 	.short	(.L_14 - .L_13)
	.align		4
.L_13:
        /*0010*/ 	.word	index@(_Z18init_curand_statesP17curandStateXORWOWy)
        /*0014*/ 	.word	0x00000000


	//----- nvinfo : EIATTR_REGCOUNT
	.align		4
.L_14:
        /*0018*/ 	.byte	0x04, 0x2f
        /*001a*/ 	.short	(.L_16 - .L_15)
	.align		4
.L_15:
        /*001c*/ 	.word	index@(_Z14generate_pathsP17curandStateXORWOWyyyP10Counter128P5PointPi)
        /*0020*/ 	.word	0x0000003a


	//----- nvinfo : EIATTR_FRAME_SIZE
	.align		4
.L_16:
        /*0024*/ 	.byte	0x04, 0x11
        /*0026*/ 	.short	(.L_18 - .L_17)
	.align		4
.L_17:
        /*0028*/ 	.word	index@($_Z14generate_pathsP17curandStateXORWOWyyyP10Counter128P5PointPi$__internal_accurate_pow)
        /*002c*/ 	.word	0x00000008


	//----- nvinfo : EIATTR_FRAME_SIZE
	.align		4
.L_18:
        /*0030*/ 	.byte	0x04, 0x11
        /*0032*/ 	.short	(.L_20 - .L_19)
	.align		4
.L_19:
        /*0034*/ 	.word	index@(_Z14generate_pathsP17curandStateXORWOWyyyP10Counter128P5PointPi)
        /*0038*/ 	.word	0x00000008


	//----- nvinfo : EIATTR_MIN_STACK_SIZE
	.align		4
.L_20:
        /*003c*/ 	.byte	0x04, 0x12
        /*003e*/ 	.short	(.L_22 - .L_21)
	.align		4
.L_21:
        /*0040*/ 	.word	index@(_Z14generate_pathsP17curandStateXORWOWyyyP10Counter128P5PointPi)
        /*0044*/ 	.word	0x00000008


	//----- nvinfo : EIATTR_MIN_STACK_SIZE
	.align		4
.L_22:
        /*0048*/ 	.byte	0x04, 0x12
        /*004a*/ 	.short	(.L_24 - .L_23)
	.align		4
.L_23:
        /*004c*/ 	.word	index@(_Z18init_curand_statesP17curandStateXORWOWy)
        /*0050*/ 	.word	0x00000000
.L_24:


//--------------------- .nv.compat                --------------------------
	.section	.nv.compat,"",@"SHT_CUDA_COMPAT_INFO"
	.align	4
        /*0000*/ 	.byte	0x02, 0x09, 0x00, 0x00, 0x02, 0x02, 0x01, 0x00, 0x02, 0x05, 0x05, 0x00, 0x03, 0x07, 0x01, 0x01
        /*0010*/ 	.byte	0x02, 0x03, 0x00, 0x00, 0x02, 0x06, 0x01, 0x00, 0x04, 0x0b, 0x08, 0x00, 0x01, 0x00, 0x00, 0x00
        /*0020*/ 	.byte	0x00, 0x00, 0x00, 0x00


//--------------------- .nv.info._Z14generate_pathsP17curandStateXORWOWyyyP10Counter128P5PointPi --------------------------
	.section	.nv.info._Z14generate_pathsP17curandStateXORWOWyyyP10Counter128P5PointPi,"",@"SHT_CUDA_INFO"
	.sectionflags	@""
	.align	4


	//----- nvinfo : EIATTR_CUDA_API_VERSION
	.align		4
        /*0000*/ 	.byte	0x04, 0x37
        /*0002*/ 	.short	(.L_26 - .L_25)
.L_25:
        /*0004*/ 	.word	0x00000082


	//----- nvinfo : EIATTR_KPARAM_INFO
	.align		4
.L_26:
        /*0008*/ 	.byte	0x04, 0x17
        /*000a*/ 	.short	(.L_28 - .L_27)
.L_27:
        /*000c*/ 	.word	0x00000000
        /*0010*/ 	.short	0x0006
        /*0012*/ 	.short	0x0030
        /*0014*/ 	.byte	0x00, 0xf5, 0x21, 0x00


	//----- nvinfo : EIATTR_KPARAM_INFO
	.align		4
.L_28:
        /*0018*/ 	.byte	0x04, 0x17
        /*001a*/ 	.short	(.L_30 - .L_29)
.L_29:
        /*001c*/ 	.word	0x00000000
        /*0020*/ 	.short	0x0005
        /*0022*/ 	.short	0x0028
        /*0024*/ 	.byte	0x00, 0xf5, 0x21, 0x00


	//----- nvinfo : EIATTR_KPARAM_INFO
	.align		4
.L_30:
        /*0028*/ 	.byte	0x04, 0x17
        /*002a*/ 	.short	(.L_32 - .L_31)
.L_31:
        /*002c*/ 	.word	0x00000000
        /*0030*/ 	.short	0x0004
        /*0032*/ 	.short	0x0020
        /*0034*/ 	.byte	0x00, 0xf5, 0x21, 0x00


	//----- nvinfo : EIATTR_KPARAM_INFO
	.align		4
.L_32:
        /*0038*/ 	.byte	0x04, 0x17
        /*003a*/ 	.short	(.L_34 - .L_33)
.L_33:
        /*003c*/ 	.word	0x00000000
        /*0040*/ 	.short	0x0003
        /*0042*/ 	.short	0x0018
        /*0044*/ 	.byte	0x00, 0xf0, 0x21, 0x00


	//----- nvinfo : EIATTR_KPARAM_INFO
	.align		4
.L_34:
        /*0048*/ 	.byte	0x04, 0x17
        /*004a*/ 	.short	(.L_36 - .L_35)
.L_35:
        /*004c*/ 	.word	0x00000000
        /*0050*/ 	.short	0x0002
        /*0052*/ 	.short	0x0010
        /*0054*/ 	.byte	0x00, 0xf0, 0x21, 0x00


	//----- nvinfo : EIATTR_KPARAM_INFO
	.align		4
.L_36:
        /*0058*/ 	.byte	0x04, 0x17
        /*005a*/ 	.short	(.L_38 - .L_37)
.L_37:
        /*005c*/ 	.word	0x00000000
        /*0060*/ 	.short	0x0001
        /*0062*/ 	.short	0x0008
        /*0064*/ 	.byte	0x00, 0xf0, 0x21, 0x00


	//----- nvinfo : EIATTR_KPARAM_INFO
	.align		4
.L_38:
        /*0068*/ 	.byte	0x04, 0x17
        /*006a*/ 	.short	(.L_40 - .L_39)
.L_39:
        /*006c*/ 	.word	0x00000000
        /*0070*/ 	.short	0x0000
        /*0072*/ 	.short	0x0000
        /*0074*/ 	.byte	0x00, 0xf5, 0x21, 0x00


	//----- nvinfo : EIATTR_SPARSE_MMA_MASK
	.align		4
.L_40:
        /*0078*/ 	.byte	0x03, 0x50
        /*007a*/ 	.short	0x0000


	//----- nvinfo : EIATTR_MAXREG_COUNT
	.align		4
        /*007c*/ 	.byte	0x03, 0x1b
        /*007e*/ 	.short	0x00ff


	//----- nvinfo : EIATTR_EXTERNS
	.align		4
        /*0080*/ 	.byte	0x04, 0x0f
        /*0082*/ 	.short	(.L_42 - .L_41)


	//   ....[0]....
	.align		4
.L_41:
        /*0084*/ 	.word	index@(vprintf)


	//----- nvinfo : EIATTR_MERCURY_ISA_VERSION
	.align		4
.L_42:
        /*0088*/ 	.byte	0x03, 0x5f
        /*008a*/ 	.short	0x0101


	//----- nvinfo : EIATTR_INT_WARP_WIDE_INSTR_OFFSETS
	.align		4
        /*008c*/ 	.byte	0x04, 0x31
        /*008e*/ 	.short	(.L_44 - .L_43)


	//   ....[0]....
.L_43:
        /*0090*/ 	.word	0x00000450


	//   ....[1]....
        /*0094*/ 	.word	0x000004e0


	//   ....[2]....
        /*0098*/ 	.word	0x000005d0


	//   ....[3]....
        /*009c*/ 	.word	0x00000890


	//   ....[4]....
        /*00a0*/ 	.word	0x00000920


	//   ....[5]....
        /*00a4*/ 	.word	0x00000a00


	//   ....[6]....
        /*00a8*/ 	.word	0x00000c00


	//----- nvinfo : EIATTR_VRC_CTA_INIT_COUNT
	.align		4
.L_44:
        /*00ac*/ 	.byte	0x02, 0x4a
	.zero		1
	.zero		1


	//----- nvinfo : EIATTR_SYSCALL_OFFSETS
	.align		4
        /*00b0*/ 	.byte	0x04, 0x46
        /*00b2*/ 	.short	(.L_46 - .L_45)


	//   ....[0]....
.L_45:
        /*00b4*/ 	.word	0x000013d0


	//   ....[1]....
        /*00b8*/ 	.word	0x00001480


	//----- nvinfo : EIATTR_CRS_STACK_SIZE
	.align		4
.L_46:
        /*00bc*/ 	.byte	0x04, 0x1e
        /*00be*/ 	.short	(.L_48 - .L_47)
.L_47:
        /*00c0*/ 	.word	0x00000000


	//----- nvinfo : EIATTR_CBANK_PARAM_SIZE
	.align		4
.L_48:
        /*00c4*/ 	.byte	0x03, 0x19
        /*00c6*/ 	.short	0x0038


	//----- nvinfo : EIATTR_PARAM_CBANK
	.align		4
        /*00c8*/ 	.byte	0x04, 0x0a
        /*00ca*/ 	.short	(.L_50 - .L_49)
	.align		4
.L_49:
        /*00cc*/ 	.word	index@(.nv.constant0._Z14generate_pathsP17curandStateXORWOWyyyP10Counter128P5PointPi)
        /*00d0*/ 	.short	0x0380
        /*00d2*/ 	.short	0x0038


	//----- nvinfo : EIATTR_SW_WAR
	.align		4
.L_50:
        /*00d4*/ 	.byte	0x04, 0x36
        /*00d6*/ 	.short	(.L_52 - .L_51)
.L_51:
        /*00d8*/ 	.word	0x00000008
.L_52:


//--------------------- .nv.info._Z18init_curand_statesP17curandStateXORWOWy --------------------------
	.section	.nv.info._Z18init_curand_statesP17curandStateXORWOWy,"",@"SHT_CUDA_INFO"
	.sectionflags	@""
	.align	4


	//----- nvinfo : EIATTR_CUDA_API_VERSION
	.align		4
        /*0000*/ 	.byte	0x04, 0x37
        /*0002*/ 	.short	(.L_54 - .L_53)
.L_53:
        /*0004*/ 	.word	0x00000082


	//----- nvinfo : EIATTR_KPARAM_INFO
	.align		4
.L_54:
        /*0008*/ 	.byte	0x04, 0x17
        /*000a*/ 	.short	(.L_56 - .L_55)
.L_55:
        /*000c*/ 	.word	0x00000000
        /*0010*/ 	.short	0x0001
        /*0012*/ 	.short	0x0008
        /*0014*/ 	.byte	0x00, 0xf0, 0x21, 0x00


	//----- nvinfo : EIATTR_KPARAM_INFO
	.align		4
.L_56:
        /*0018*/ 	.byte	0x04, 0x17
        /*001a*/ 	.short	(.L_58 - .L_57)
.L_57:
        /*001c*/ 	.word	0x00000000
        /*0020*/ 	.short	0x0000
        /*0022*/ 	.short	0x0000
        /*0024*/ 	.byte	0x00, 0xf5, 0x21, 0x00


	//----- nvinfo : EIATTR_SPARSE_MMA_MASK
	.align		4
.L_58:
        /*0028*/ 	.byte	0x03, 0x50
        /*002a*/ 	.short	0x0000


	//----- nvinfo : EIATTR_MAXREG_COUNT
	.align		4
        /*002c*/ 	.byte	0x03, 0x1b
        /*002e*/ 	.short	0x00ff


	//----- nvinfo : EIATTR_MERCURY_ISA_VERSION
	.align		4
        /*0030*/ 	.byte	0x03, 0x5f
        /*0032*/ 	.short	0x0101


	//----- nvinfo : EIATTR_VRC_CTA_INIT_COUNT
	.align		4
        /*0034*/ 	.byte	0x02, 0x4a
	.zero		1
	.zero		1


	//----- nvinfo : EIATTR_EXIT_INSTR_OFFSETS
	.align		4
        /*0038*/ 	.byte	0x04, 0x1c
        /*003a*/ 	.short	(.L_60 - .L_59)


	//   ....[0]....
.L_59:
        /*003c*/ 	.word	0x00000ed0


	//----- nvinfo : EIATTR_CRS_STACK_SIZE
	.align		4
.L_60:
        /*0040*/ 	.byte	0x04, 0x1e
        /*0042*/ 	.short	(.L_62 - .L_61)
.L_61:
        /*0044*/ 	.word	0x00000000


	//----- nvinfo : EIATTR_CBANK_PARAM_SIZE
	.align		4
.L_62:
        /*0048*/ 	.byte	0x03, 0x19
        /*004a*/ 	.short	0x0010


	//----- nvinfo : EIATTR_PARAM_CBANK
	.align		4
        /*004c*/ 	.byte	0x04, 0x0a
        /*004e*/ 	.short	(.L_64 - .L_63)
	.align		4
.L_63:
        /*0050*/ 	.word	index@(.nv.constant0._Z18init_curand_statesP17curandStateXORWOWy)
        /*0054*/ 	.short	0x0380
        /*0056*/ 	.short	0x0010


	//----- nvinfo : EIATTR_SW_WAR
	.align		4
.L_64:
        /*0058*/ 	.byte	0x04, 0x36
        /*005a*/ 	.short	(.L_66 - .L_65)
.L_65:
        /*005c*/ 	.word	0x00000008
.L_66:


//--------------------- .nv.callgraph             --------------------------
	.section	.nv.callgraph,"",@"SHT_CUDA_CALLGRAPH"
	.align	4
	.sectionentsize	8
	.align		4
        /*0000*/ 	.word	0x00000000
	.align		4
        /*0004*/ 	.word	0xffffffff
	.align		4
        /*0008*/ 	.word	index@(_Z14generate_pathsP17curandStateXORWOWyyyP10Counter128P5PointPi)
	.align		4
        /*000c*/ 	.word	index@(vprintf)
	.align		4
        /*0010*/ 	.word	0x00000000
	.align		4
        /*0014*/ 	.word	0xfffffffe
	.align		4
        /*0018*/ 	.word	0x00000000
	.align		4
        /*001c*/ 	.word	0xfffffffd
	.align		4
        /*0020*/ 	.word	0x00000000
	.align		4
        /*0024*/ 	.word	0xfffffffc


//--------------------- .nv.constant4             --------------------------
	.section	.nv.constant4,"a",@progbits
	.align	8
	.align		8
.nv.constant4:
        /*0000*/ 	.dword	vprintf
	.align		8
        /*0008*/ 	.dword	precalc_xorwow_matrix
	.align		8
        /*0010*/ 	.dword	precalc_xorwow_offset_matrix
	.align		8
        /*0018*/ 	.dword	mrg32k3aM1
	.align		8
        /*0020*/ 	.dword	mrg32k3aM2
	.align		8
        /*0028*/ 	.dword	mrg32k3aM1SubSeq
	.align		8
        /*0030*/ 	.dword	mrg32k3aM2SubSeq
	.align		8
        /*0038*/ 	.dword	mrg32k3aM1Seq
	.align		8
        /*0040*/ 	.dword	mrg32k3aM2Seq
	.align		8
        /*0048*/ 	.dword	$str$2
	.align		8
        /*0050*/ 	.dword	$str$3


//--------------------- .nv.constant3             --------------------------
	.section	.nv.constant3,"a",@progbits
	.align	8
.nv.constant3:
	.type		__cr_lgamma_table,@object
	.size		__cr_lgamma_table,(.L_8 - __cr_lgamma_table)
__cr_lgamma_table:
        /*0000*/ 	.byte	0x00, 0x00, 0x00, 0x00, 0x00, 0x00, 0x00, 0x00, 0x00, 0x00, 0x00, 0x00, 0x00, 0x00, 0x00, 0x00
        /*0010*/ 	.byte	0xef, 0x39, 0xfa, 0xfe, 0x42, 0x2e, 0xe6, 0x3f, 0x02, 0x20, 0x2a, 0xfa, 0x0b, 0xab, 0xfc, 0x3f
        /*0020*/ 	.byte	0xf9, 0x2c, 0x92, 0x7c, 0xa7, 0x6c, 0x09, 0x40, 0xc9, 0x79, 0x44, 0x3c, 0x64, 0x26, 0x13, 0x40
        /*0030*/ 	.byte	0xca, 0x01, 0xcf, 0x3a, 0x27, 0x51, 0x1a, 0x40, 0x30, 0xcc, 0x2d, 0xf3, 0xe1, 0x0c, 0x21, 0x40
        /*0040*/ 	.byte	0x0d, 0xb7, 0xfc, 0x82, 0x8e, 0x35, 0x25, 0x40
.L_8:


//--------------------- .text._Z14generate_pathsP17curandStateXORWOWyyyP10Counter128P5PointPi --------------------------
	.section	.text._Z14generate_pathsP17curandStateXORWOWyyyP10Counter128P5PointPi,"ax",@progbits
	.align	128
        .global         _Z14generate_pathsP17curandStateXORWOWyyyP10Counter128P5PointPi
        .type           _Z14generate_pathsP17curandStateXORWOWyyyP10Counter128P5PointPi,@function
        .size           _Z14generate_pathsP17curandStateXORWOWyyyP10Counter128P5PointPi,(.L_x_30 - _Z14generate_pathsP17curandStateXORWOWyyyP10Counter128P5PointPi)
        .other          _Z14generate_pathsP17curandStateXORWOWyyyP10Counter128P5PointPi,@"STO_CUDA_ENTRY STV_DEFAULT"
_Z14generate_pathsP17curandStateXORWOWyyyP10Counter128P5PointPi:
.text._Z14generate_pathsP17curandStateXORWOWyyyP10Counter128P5PointPi:
[----:B------:R-:W0:Y:S01]  /*0000*/  LDC R1, c[0x0][0x37c] ;  /* 0x0000df00ff017b82 */ /* 0x000e220000000800 */
[----:B------:R-:W1:Y:S01]  /*0010*/  S2R R0, SR_TID.X ;  /* 0x0000000000007919 */ /* 0x000e620000002100 */
[----:B------:R-:W2:Y:S06]  /*0020*/  LDCU UR5, c[0x0][0x2fc] ;  /* 0x00005f80ff0577ac */ /* 0x000eac0008000800 */
[----:B------:R-:W1:Y:S01]  /*0030*/  S2UR UR4, SR_CTAID.X ;  /* 0x00000000000479c3 */ /* 0x000e620000002500 */
[----:B0-----:R-:W-:Y:S01]  /*0040*/  VIADD R1, R1, 0xfffffff8 ;  /* 0xfffffff801017836 */ /* 0x001fe20000000000 */
[----:B------:R-:W0:Y:S01]  /*0050*/  LDCU.64 UR36, c[0x0][0x358] ;  /* 0x00006b00ff2477ac */ /* 0x000e220008000a00 */
[----:B------:R-:W3:Y:S05]  /*0060*/  LDCU.64 UR10, c[0x0][0x398] ;  /* 0x00007300ff0a77ac */ /* 0x000eea0008000a00 */
[----:B------:R-:W1:Y:S01]  /*0070*/  LDC R17, c[0x0][0x360] ;  /* 0x0000d800ff117b82 */ /* 0x000e620000000800 */
[----:B------:R-:W4:Y:S01]  /*0080*/  LDCU.64 UR8, c[0x0][0x390] ;  /* 0x00007200ff0877ac */ /* 0x000f220008000a00 */
[----:B------:R-:W2:Y:S06]  /*0090*/  LDCU.64 UR6, c[0x0][0x388] ;  /* 0x00007100ff0677ac */ /* 0x000eac0008000a00 */
[----:B------:R-:W0:Y:S01]  /*00a0*/  LDC.64 R26, c[0x0][0x380] ;  /* 0x0000e000ff1a7b82 */ /* 0x000e220000000a00 */
[----:B-1----:R-:W-:-:S04]  /*00b0*/  IMAD R17, R17, UR4, R0 ;  /* 0x0000000411117c24 */ /* 0x002fc8000f8e0200 */
[----:B0-----:R-:W-:-:S05]  /*00c0*/  IMAD.WIDE R26, R17, 0x30, R26 ;  /* 0x00000030111a7825 */ /* 0x001fca00078e021a */
[----:B------:R0:W5:Y:S04]  /*00d0*/  LDG.E R18, desc[UR36][R26.64+0x20] ;  /* 0x000020241a127981 */ /* 0x000168000c1e1900 */
[----:B------:R0:W5:Y:S04]  /*00e0*/  LDG.E.64 R24, desc[UR36][R26.64+0x28] ;  /* 0x000028241a187981 */ /* 0x000168000c1e1b00 */
[----:B------:R0:W5:Y:S04]  /*00f0*/  LDG.E.64 R40, desc[UR36][R26.64] ;  /* 0x000000241a287981 */ /* 0x000168000c1e1b00 */
[----:B------:R0:W5:Y:S04]  /*0100*/  LDG.E.64 R38, desc[UR36][R26.64+0x8] ;  /* 0x000008241a267981 */ /* 0x000168000c1e1b00 */
[----:B------:R0:W5:Y:S04]  /*0110*/  LDG.E.64 R36, desc[UR36][R26.64+0x10] ;  /* 0x000010241a247981 */ /* 0x000168000c1e1b00 */
[----:B------:R0:W5:Y:S01]  /*0120*/  LDG.E.64 R34, desc[UR36][R26.64+0x18] ;  /* 0x000018241a227981 */ /* 0x000162000c1e1b00 */
[----:B------:R-:W1:Y:S01]  /*0130*/  LDCU UR4, c[0x0][0x2f8] ;  /* 0x00005f00ff0477ac */ /* 0x000e620008000800 */
[----:B---3--:R-:W-:Y:S01]  /*0140*/  IMAD.U32 R22, RZ, RZ, UR10 ;  /* 0x0000000aff167e24 */ /* 0x008fe2000f8e00ff */
[----:B----4-:R-:W-:Y:S01]  /*0150*/  MOV R31, UR9 ;  /* 0x00000009001f7c02 */ /* 0x010fe20008000f00 */
[----:B------:R-:W-:Y:S01]  /*0160*/  IMAD.U32 R23, RZ, RZ, UR11 ;  /* 0x0000000bff177e24 */ /* 0x000fe2000f8e00ff */
[----:B--2---:R-:W-:Y:S01]  /*0170*/  MOV R45, UR7 ;  /* 0x00000007002d7c02 */ /* 0x004fe20008000f00 */
[----:B------:R-:W-:Y:S01]  /*0180*/  IMAD.U32 R19, RZ, RZ, UR10 ;  /* 0x0000000aff137e24 */ /* 0x000fe2000f8e00ff */
[----:B------:R-:W-:Y:S01]  /*0190*/  CS2R R46, SRZ ;  /* 0x00000000002e7805 */ /* 0x000fe2000001ff00 */
[----:B------:R-:W-:-:S02]  /*01a0*/  IMAD.U32 R28, RZ, RZ, UR11 ;  /* 0x0000000bff1c7e24 */ /* 0x000fc4000f8e00ff */
[----:B------:R-:W-:Y:S02]  /*01b0*/  IMAD.U32 R30, RZ, RZ, UR8 ;  /* 0x00000008ff1e7e24 */ /* 0x000fe4000f8e00ff */
[----:B------:R-:W-:Y:S02]  /*01c0*/  IMAD.U32 R32, RZ, RZ, UR8 ;  /* 0x00000008ff207e24 */ /* 0x000fe4000f8e00ff */
[----:B------:R-:W-:Y:S02]  /*01d0*/  IMAD.U32 R33, RZ, RZ, UR9 ;  /* 0x00000009ff217e24 */ /* 0x000fe4000f8e00ff */
[----:B------:R-:W-:Y:S02]  /*01e0*/  IMAD.U32 R42, RZ, RZ, UR6 ;  /* 0x00000006ff2a7e24 */ /* 0x000fe4000f8e00ff */
[----:B------:R-:W-:Y:S01]  /*01f0*/  IMAD.U32 R43, RZ, RZ, UR7 ;  /* 0x00000007ff2b7e24 */ /* 0x000fe2000f8e00ff */
[----:B-1----:R-:W-:Y:S01]  /*0200*/  IADD3 R2, P0, PT, R1, UR4, RZ ;  /* 0x0000000401027c10 */ /* 0x002fe2000ff1e0ff */
[----:B------:R-:W-:-:S02]  /*0210*/  IMAD.U32 R44, RZ, RZ, UR6 ;  /* 0x00000006ff2c7e24 */ /* 0x000fc4000f8e00ff */
[----:B------:R-:W-:Y:S02]  /*0220*/  IMAD.MOV.U32 R29, RZ, RZ, RZ ;  /* 0x000000ffff1d7224 */ /* 0x000fe400078e00ff */
[----:B------:R-:W-:Y:S02]  /*0230*/  IMAD.MOV.U32 R48, RZ, RZ, RZ ;  /* 0x000000ffff307224 */ /* 0x000fe400078e00ff */
[----:B0-----:R-:W-:-:S07]  /*0240*/  IMAD.X R16, RZ, RZ, UR5, P0 ;  /* 0x00000005ff107e24 */ /* 0x001fce00080e06ff */
.L_x_18:
[----:B------:R-:W-:Y:S01]  /*0250*/  LEA R0, P0, R46, R29, 0x10 ;  /* 0x0000001d2e007211 */ /* 0x000fe200078080ff */
[----:B------:R-:W-:Y:S05]  /*0260*/  YIELD ;  /* 0x0000000000007946 */ /* 0x000fea0003800000 */
[----:B------:R-:W-:Y:S01]  /*0270*/  BSSY B0, `(.L_x_0) ;  /* 0x0000088000007945 */ /* 0x000fe20003800000 */
[----:B0----5:R-:W-:Y:S01]  /*0280*/  VIADD R40, R40, 0x587c5 ;  /* 0x000587c528287836 */ /* 0x021fe20000000000 */
[----:B------:R-:W-:Y:S02]  /*0290*/  CS2R R10, SRZ ;  /* 0x00000000000a7805 */ /* 0x000fe4000001ff00 */
[----:B------:R-:W-:-:S07]  /*02a0*/  LEA.HI.X R3, R46, R48, R47, 0x10, P0 ;  /* 0x000000302e037211 */ /* 0x000fce00000f842f */
.L_x_7:
[----:B-1----:R-:W-:Y:S01]  /*02b0*/  IADD3 R6, P0, PT, R19, R10, RZ ;  /* 0x0000000a13067210 */ /* 0x002fe20007f1e0ff */
[----:B------:R-:W-:Y:S05]  /*02c0*/  YIELD ;  /* 0x0000000000007946 */ /* 0x000fea0003800000 */
[----:B0-----:R-:W-:Y:S01]  /*02d0*/  IMAD.X R7, R28, 0x1, R11, P0 ;  /* 0x000000011c077824 */ /* 0x001fe200000e060b */
[----:B------:R-:W-:Y:S01]  /*02e0*/  ISETP.GE.U32.AND P1, PT, R6, -0x10000, PT ;  /* 0xffff00000600780c */ /* 0x000fe20003f26070 */
[----:B------:R-:W-:Y:S01]  /*02f0*/  BSSY.RECONVERGENT B1, `(.L_x_1) ;  /* 0x0000034000017945 */ /* 0x000fe20003800200 */
[----:B------:R-:W-:Y:S01]  /*0300*/  IADD3 R46, P3, PT, R46, 0x1, RZ ;  /* 0x000000012e2e7810 */ /* 0x000fe20007f7e0ff */
[----:B------:R-:W-:Y:S01]  /*0310*/  IMAD.MOV.U32 R13, RZ, RZ, R41 ;  /* 0x000000ffff0d7224 */ /* 0x000fe200078e0029 */
[----:B------:R-:W-:Y:S01]  /*0320*/  ISETP.GE.U32.AND.EX P1, PT, R7, -0x1, PT, P1 ;  /* 0xffffffff0700780c */ /* 0x000fe20003f26110 */
[----:B------:R-:W-:Y:S01]  /*0330*/  IMAD.MOV.U32 R12, RZ, RZ, R38 ;  /* 0x000000ffff0c7224 */ /* 0x000fe200078e0026 */
[----:B------:R-:W-:Y:S01]  /*0340*/  MOV R38, R36 ;  /* 0x0000002400267202 */ /* 0x000fe20000000f00 */
[----:B------:R-:W-:-:S02]  /*0350*/  IMAD.X R47, RZ, RZ, R47, P3 ;  /* 0x000000ffff2f7224 */ /* 0x000fc400018e062f */
[----:B------:R-:W-:Y:S02]  /*0360*/  IMAD.MOV.U32 R41, RZ, RZ, R39 ;  /* 0x000000ffff297224 */ /* 0x000fe400078e0027 */
[----:B------:R-:W-:-:S06]  /*0370*/  IMAD.MOV.U32 R39, RZ, RZ, R37 ;  /* 0x000000ffff277224 */ /* 0x000fcc00078e0025 */
[----:B------:R-:W-:Y:S01]  /*0380*/  @P1 IADD3 R32, P0, PT, R32, 0x1, RZ ;  /* 0x0000000120201810 */ /* 0x000fe20007f1e0ff */
[----:B------:R-:W-:-:S03]  /*0390*/  @P1 VIADD R4, R44, 0x1 ;  /* 0x000000012c041836 */ /* 0x000fc60000000000 */
[----:B------:R-:W-:Y:S02]  /*03a0*/  @P1 IADD3.X R33, PT, PT, RZ, R33, RZ, P0, !PT ;  /* 0x00000021ff211210 */ /* 0x000fe400007fe4ff */
[----:B------:R-:W-:Y:S02]  /*03b0*/  @P1 ISETP.NE.U32.AND P2, PT, R32, RZ, PT ;  /* 0x000000ff2000120c */ /* 0x000fe40003f45070 */
[----:B------:R-:W-:Y:S02]  /*03c0*/  PLOP3.LUT P0, PT, PT, PT, PT, 0x80, 0x8 ;  /* 0x000000000008781c */ /* 0x000fe40003f0f070 */
[----:B------:R-:W-:-:S04]  /*03d0*/  @P1 ISETP.NE.AND.EX P2, PT, R33, RZ, PT, P2 ;  /* 0x000000ff2100120c */ /* 0x000fc80003f45320 */
[----:B------:R-:W-:Y:S02]  /*03e0*/  @P1 PLOP3.LUT P0, PT, P2, PT, PT, 0x80, 0x8 ;  /* 0x000000000008181c */ /* 0x000fe4000170f070 */
[----:B------:R-:W-:-:S11]  /*03f0*/  @P1 SEL R45, R45, RZ, P2 ;  /* 0x000000ff2d2d1207 */ /* 0x000fd60001000000 */
[----:B------:R-:W-:Y:S02]  /*0400*/  @!P0 LOP3.LUT R44, R4, 0x7f, RZ, 0xc0, !PT ;  /* 0x0000007f042c8812 */ /* 0x000fe400078ec0ff */
[----:B------:R-:W-:-:S04]  /*0410*/  IADD3 R6, P0, PT, R6, 0x10000, RZ ;  /* 0x0001000006067810 */ /* 0x000fc80007f1e0ff */
[----:B------:R-:W-:-:S13]  /*0420*/  LOP3.LUT P3, RZ, R6, 0x1ffffff, RZ, 0xc0, !PT ;  /* 0x01ffffff06ff7812 */ /* 0x000fda000786c0ff */
[----:B------:R-:W-:Y:S05]  /*0430*/  @P3 BRA `(.L_x_2) ;  /* 0x00000000007c3947 */ /* 0x000fea0003800000 */
[----:B------:R-:W0:Y:S01]  /*0440*/  S2R R21, SR_LANEID ;  /* 0x0000000000157919 */ /* 0x000e220000000000 */
[----:B------:R-:W-:Y:S01]  /*0450*/  VOTEU.ANY UR4, UPT, PT ;  /* 0x0000000000047886 */ /* 0x000fe200038e0100 */
[----:B------:R-:W1:Y:S01]  /*0460*/  LDC.64 R4, c[0x0][0x3b0] ;  /* 0x0000ec00ff047b82 */ /* 0x000e620000000a00 */
[----:B------:R-:W0:Y:S08]  /*0470*/  FLO.U32 R8, UR4 ;  /* 0x0000000400087d00 */ /* 0x000e3000080e0000 */
[----:B------:R-:W1:Y:S01]  /*0480*/  POPC R9, UR4 ;  /* 0x0000000400097d09 */ /* 0x000e620008000000 */
[----:B0-----:R-:W-:-:S13]  /*0490*/  ISETP.EQ.U32.AND P1, PT, R8, R21, PT ;  /* 0x000000150800720c */ /* 0x001fda0003f22070 */
[----:B-1----:R-:W2:Y:S01]  /*04a0*/  @P1 ATOMG.E.ADD.STRONG.GPU PT, R9, desc[UR36][R4.64], R9 ;  /* 0x80000009040919a8 */ /* 0x002ea200081ef124 */
[----:B------:R-:W0:Y:S02]  /*04b0*/  S2R R14, SR_LTMASK ;  /* 0x00000000000e7919 */ /* 0x000e240000003900 */
[----:B0-----:R-:W-:-:S06]  /*04c0*/  LOP3.LUT R14, R14, UR4, RZ, 0xc0, !PT ;  /* 0x000000040e0e7c12 */ /* 0x001fcc000f8ec0ff */
[----:B------:R-:W0:Y:S01]  /*04d0*/  POPC R14, R14 ;  /* 0x0000000e000e7309 */ /* 0x000e220000000000 */
[----:B--2---:R-:W0:Y:S02]  /*04e0*/  SHFL.IDX PT, R15, R9, R8, 0x1f ;  /* 0x00001f08090f7589 */ /* 0x004e2400000e0000 */
[----:B0-----:R-:W-:-:S05]  /*04f0*/  IMAD.IADD R15, R15, 0x1, R14 ;  /* 0x000000010f0f7824 */ /* 0x001fca00078e020e */
[----:B------:R-:W-:-:S13]  /*0500*/  ISETP.GT.AND P1, PT, R15, 0x3b9ac9ff, PT ;  /* 0x3b9ac9ff0f00780c */ /* 0x000fda0003f24270 */
[----:B------:R-:W-:Y:S05]  /*0510*/  @P1 BRA `(.L_x_3) ;  /* 0x00000000002c1947 */ /* 0x000fea0003800000 */
[----:B------:R-:W0:Y:S01]  /*0520*/  LDC.64 R8, c[0x0][0x3a8] ;  /* 0x0000ea00ff087b82 */ /* 0x000e220000000a00 */
[----:B------:R-:W-:Y:S02]  /*0530*/  IMAD.X R7, RZ, RZ, R7, P0 ;  /* 0x000000ffff077224 */ /* 0x000fe400000e0607 */
[----:B------:R-:W-:Y:S02]  /*0540*/  IMAD.MOV.U32 R4, RZ, RZ, 0x1 ;  /* 0x00000001ff047424 */ /* 0x000fe400078e00ff */
[----:B------:R-:W-:Y:S02]  /*0550*/  IMAD.MOV.U32 R5, RZ, RZ, RZ ;  /* 0x000000ffff057224 */ /* 0x000fe400078e00ff */
[----:B0-----:R-:W-:-:S05]  /*0560*/  IMAD.WIDE R8, R15, 0x28, R8 ;  /* 0x000000280f087825 */ /* 0x001fca00078e0208 */
[----:B------:R0:W-:Y:S04]  /*0570*/  STG.E.64 desc[UR36][R8.64+0x10], R6 ;  /* 0x0000100608007986 */ /* 0x0001e8000c101b24 */
[----:B------:R0:W-:Y:S04]  /*0580*/  STG.E.64 desc[UR36][R8.64], R44 ;  /* 0x0000002c08007986 */ /* 0x0001e8000c101b24 */
[----:B------:R0:W-:Y:S04]  /*0590*/  STG.E.64 desc[UR36][R8.64+0x8], R32 ;  /* 0x0000082008007986 */ /* 0x0001e8000c101b24 */
[----:B------:R0:W-:Y:S04]  /*05a0*/  STG.E.64 desc[UR36][R8.64+0x18], R46 ;  /* 0x0000182e08007986 */ /* 0x0001e8000c101b24 */
[----:B------:R0:W-:Y:S01]  /*05b0*/  STG.E.64 desc[UR36][R8.64+0x20], R4 ;  /* 0x0000200408007986 */ /* 0x0001e2000c101b24 */
[----:B------:R-:W-:Y:S05]  /*05c0*/  BRA `(.L_x_2) ;  /* 0x0000000000187947 */ /* 0x000fea0003800000 */
.L_x_3:
[----:B------:R-:W-:Y:S02]  /*05d0*/  VOTEU.ANY UR4, UPT, PT ;  /* 0x0000000000047886 */ /* 0x000fe400038e0100 */
[----:B------:R-:W-:Y:S02]  /*05e0*/  UFLO.U32 UR5, UR4 ;  /* 0x00000004000572bd */ /* 0x000fe400080e0000 */
[----:B------:R-:W-:-:S04]  /*05f0*/  UPOPC UR4, UR4 ;  /* 0x00000004000472bf */ /* 0x000fc80008000000 */
[----:B------:R-:W-:Y:S02]  /*0600*/  ISETP.EQ.U32.AND P0, PT, R21, UR5, PT ;  /* 0x0000000515007c0c */ /* 0x000fe4000bf02070 */
[----:B------:R-:W-:-:S11]  /*0610*/  IADD3 R7, PT, PT, RZ, -UR4, RZ ;  /* 0x80000004ff077c10 */ /* 0x000fd6000fffe0ff */
[----:B------:R1:W-:Y:S02]  /*0620*/  @P0 REDG.E.ADD.STRONG.GPU desc[UR36][R4.64], R7 ;  /* 0x000000070400098e */ /* 0x0003e4000c12e124 */
.L_x_2:
[----:B------:R-:W-:Y:S05]  /*0630*/  BSYNC.RECONVERGENT B1 ;  /* 0x0000000000017941 */ /* 0x000fea0003800200 */
.L_x_1:
[----:B01----:R-:W-:Y:S01]  /*0640*/  SHF.R.U32.HI R4, RZ, 0x2, R13 ;  /* 0x00000002ff047819 */ /* 0x003fe2000001160d */
[----:B------:R-:W-:Y:S01]  /*0650*/  IMAD.SHL.U32 R5, R39, 0x10, RZ ;  /* 0x0000001027057824 */ /* 0x000fe200078e00ff */
[----:B------:R-:W-:Y:S01]  /*0660*/  SHF.R.U32.HI R7, RZ, 0x2, R12 ;  /* 0x00000002ff077819 */ /* 0x000fe2000001160c */
[----:B------:R-:W-:Y:S01]  /*0670*/  BSSY.RECONVERGENT B1, `(.L_x_4) ;  /* 0x000003f000017945 */ /* 0x000fe20003800200 */
[----:B------:R-:W-:Y:S02]  /*0680*/  LOP3.LUT R4, R4, R13, RZ, 0x3c, !PT ;  /* 0x0000000d04047212 */ /* 0x000fe400078e3cff */
[----:B------:R-:W-:Y:S02]  /*0690*/  LOP3.LUT R7, R7, R12, RZ, 0x3c, !PT ;  /* 0x0000000c07077212 */ /* 0x000fe400078e3cff */
[----:B------:R-:W-:Y:S01]  /*06a0*/  IADD3 R29, P4, PT, R29, 0x1, RZ ;  /* 0x000000011d1d7810 */ /* 0x000fe20007f9e0ff */
[----:B------:R-:W-:-:S04]  /*06b0*/  IMAD.SHL.U32 R6, R4, 0x2, RZ ;  /* 0x0000000204067824 */ /* 0x000fc800078e00ff */
[----:B------:R-:W-:Y:S01]  /*06c0*/  IMAD.X R48, RZ, RZ, R48, P4 ;  /* 0x000000ffff307224 */ /* 0x000fe200020e0630 */
[----:B------:R-:W-:Y:S01]  /*06d0*/  LOP3.LUT R6, R4, R6, R5, 0x96, !PT ;  /* 0x0000000604067212 */ /* 0x000fe200078e9605 */
[----:B------:R-:W-:-:S03]  /*06e0*/  IMAD.SHL.U32 R5, R7, 0x2, RZ ;  /* 0x0000000207057824 */ /* 0x000fc600078e00ff */
[----:B------:R-:W-:-:S05]  /*06f0*/  LOP3.LUT R36, R6, R39, RZ, 0x3c, !PT ;  /* 0x0000002706247212 */ /* 0x000fca00078e3cff */
[----:B------:R-:W-:-:S05]  /*0700*/  IMAD.SHL.U32 R4, R36, 0x10, RZ ;  /* 0x0000001024047824 */ /* 0x000fca00078e00ff */
[----:B------:R-:W-:-:S04]  /*0710*/  LOP3.LUT R5, R7, R5, R4, 0x96, !PT ;  /* 0x0000000507057212 */ /* 0x000fc800078e9604 */
[----:B------:R-:W-:Y:S01]  /*0720*/  LOP3.LUT R37, R5, R36, RZ, 0x3c, !PT ;  /* 0x0000002405257212 */ /* 0x000fe200078e3cff */
[----:B------:R-:W-:-:S03]  /*0730*/  IMAD.IADD R5, R36, 0x1, R40 ;  /* 0x0000000124057824 */ /* 0x000fc600078e0228 */
[----:B------:R-:W-:Y:S01]  /*0740*/  IADD3 R6, PT, PT, R40, 0x587c5, R37 ;  /* 0x000587c528067810 */ /* 0x000fe20007ffe025 */
[----:B------:R-:W-:-:S03]  /*0750*/  IMAD.WIDE.U32 R4, R5, 0x1000, R22 ;  /* 0x0000100005047825 */ /* 0x000fc600078e0016 */
[----:B------:R-:W-:-:S04]  /*0760*/  LOP3.LUT R7, R6, 0xfff, RZ, 0xc0, !PT ;  /* 0x00000fff06077812 */ /* 0x000fc800078ec0ff */
[----:B------:R-:W-:-:S04]  /*0770*/  IADD3 R7, P0, PT, R7, R4, RZ ;  /* 0x0000000407077210 */ /* 0x000fc80007f1e0ff */
[----:B------:R-:W-:Y:S02]  /*0780*/  IADD3.X R4, PT, PT, RZ, R5, RZ, P0, !PT ;  /* 0x00000005ff047210 */ /* 0x000fe400007fe4ff */
[----:B------:R-:W-:Y:S01]  /*0790*/  ISETP.GE.U32.AND P1, PT, R7, R22, PT ;  /* 0x000000160700720c */ /* 0x000fe20003f26070 */
[----:B------:R-:W-:-:S03]  /*07a0*/  IMAD.MOV.U32 R22, RZ, RZ, R7 ;  /* 0x000000ffff167224 */ /* 0x000fc600078e0007 */
[----:B------:R-:W-:Y:S01]  /*07b0*/  ISETP.GE.U32.AND.EX P1, PT, R4, R23, PT, P1 ;  /* 0x000000170400720c */ /* 0x000fe20003f26110 */
[----:B------:R-:W-:Y:S01]  /*07c0*/  IMAD.MOV.U32 R23, RZ, RZ, R4 ;  /* 0x000000ffff177224 */ /* 0x000fe200078e0004 */
[----:B------:R-:W-:-:S11]  /*07d0*/  LOP3.LUT P3, RZ, R22, 0x1ffffff, RZ, 0xc0, !PT ;  /* 0x01ffffff16ff7812 */ /* 0x000fd6000786c0ff */
[----:B------:R-:W-:Y:S01]  /*07e0*/  @!P1 IADD3 R30, P0, PT, R30, 0x1, RZ ;  /* 0x000000011e1e9810 */ /* 0x000fe20007f1e0ff */
[----:B------:R-:W-:-:S03]  /*07f0*/  @!P1 VIADD R5, R42, 0x1 ;  /* 0x000000012a059836 */ /* 0x000fc60000000000 */
[----:B------:R-:W-:Y:S01]  /*0800*/  @!P1 ISETP.NE.U32.AND P2, PT, R30, RZ, PT ;  /* 0x000000ff1e00920c */ /* 0x000fe20003f45070 */
[----:B------:R-:W-:Y:S01]  /*0810*/  @!P1 IMAD.X R31, RZ, RZ, R31, P0 ;  /* 0x000000ffff1f9224 */ /* 0x000fe200000e061f */
[----:B------:R-:W-:-:S04]  /*0820*/  PLOP3.LUT P0, PT, PT, PT, PT, 0x80, 0x8 ;  /* 0x000000000008781c */ /* 0x000fc80003f0f070 */
[----:B------:R-:W-:-:S04]  /*0830*/  @!P1 ISETP.NE.AND.EX P2, PT, R31, RZ, PT, P2 ;  /* 0x000000ff1f00920c */ /* 0x000fc80003f45320 */
[----:B------:R-:W-:Y:S02]  /*0840*/  @!P1 PLOP3.LUT P0, PT, P2, PT, PT, 0x80, 0x8 ;  /* 0x000000000008981c */ /* 0x000fe4000170f070 */
[----:B------:R-:W-:-:S11]  /*0850*/  @!P1 SEL R43, R43, RZ, P2 ;  /* 0x000000ff2b2b9207 */ /* 0x000fd60001000000 */
[----:B------:R-:W-:Y:S01]  /*0860*/  @!P0 LOP3.LUT R42, R5, 0x7f, RZ, 0xc0, !PT ;  /* 0x0000007f052a8812 */ /* 0x000fe200078ec0ff */
[----:B------:R-:W-:Y:S06]  /*0870*/  @P3 BRA `(.L_x_5) ;  /* 0x0000000000783947 */ /* 0x000fec0003800000 */
        /* <DEDUP_REMOVED lines=11> */
[----:B0-----:R-:W-:-:S04]  /*0930*/  IADD3 R7, PT, PT, R7, R8, RZ ;  /* 0x0000000807077210 */ /* 0x001fc80007ffe0ff */
[----:B------:R-:W-:-:S13]  /*0940*/  ISETP.GT.AND P0, PT, R7, 0x3b9ac9ff, PT ;  /* 0x3b9ac9ff0700780c */ /* 0x000fda0003f04270 */
[----:B------:R-:W-:Y:S05]  /*0950*/  @P0 BRA `(.L_x_6) ;  /* 0x0000000000280947 */ /* 0x000fea0003800000 */
[----:B------:R-:W0:Y:S01]  /*0960*/  LDC.64 R4, c[0x0][0x3a8] ;  /* 0x0000ea00ff047b82 */ /* 0x000e220000000a00 */
[----:B------:R-:W-:Y:S02]  /*0970*/  IMAD.MOV.U32 R6, RZ, RZ, R29 ;  /* 0x000000ffff067224 */ /* 0x000fe400078e001d */
[----:B0-----:R-:W-:-:S04]  /*0980*/  IMAD.WIDE R4, R7, 0x28, R4 ;  /* 0x0000002807047825 */ /* 0x001fc800078e0204 */
[----:B------:R-:W-:Y:S01]  /*0990*/  IMAD.MOV.U32 R7, RZ, RZ, R48 ;  /* 0x000000ffff077224 */ /* 0x000fe200078e0030 */
[----:B------:R1:W-:Y:S04]  /*09a0*/  STG.E.64 desc[UR36][R4.64], R42 ;  /* 0x0000002a04007986 */ /* 0x0003e8000c101b24 */
[----:B------:R1:W-:Y:S04]  /*09b0*/  STG.E.64 desc[UR36][R4.64+0x8], R30 ;  /* 0x0000081e04007986 */ /* 0x0003e8000c101b24 */
[----:B------:R1:W-:Y:S04]  /*09c0*/  STG.E.64 desc[UR36][R4.64+0x10], R22 ;  /* 0x0000101604007986 */ /* 0x0003e8000c101b24 */
[----:B------:R1:W-:Y:S04]  /*09d0*/  STG.E.64 desc[UR36][R4.64+0x18], R6 ;  /* 0x0000180604007986 */ /* 0x0003e8000c101b24 */
[----:B------:R1:W-:Y:S01]  /*09e0*/  STG.E.64 desc[UR36][R4.64+0x20], RZ ;  /* 0x000020ff04007986 */ /* 0x0003e2000c101b24 */
[----:B------:R-:W-:Y:S05]  /*09f0*/  BRA `(.L_x_5) ;  /* 0x0000000000187947 */ /* 0x000fea0003800000 */
.L_x_6:
[----:B------:R-:W-:Y:S02]  /*0a00*/  VOTEU.ANY UR4, UPT, PT ;  /* 0x0000000000047886 */ /* 0x000fe400038e0100 */
[----:B------:R-:W-:Y:S02]  /*0a10*/  UFLO.U32 UR5, UR4 ;  /* 0x00000004000572bd */ /* 0x000fe400080e0000 */
[----:B------:R-:W-:-:S04]  /*0a20*/  UPOPC UR4, UR4 ;  /* 0x00000004000472bf */ /* 0x000fc80008000000 */
[----:B------:R-:W-:Y:S02]  /*0a30*/  ISETP.EQ.U32.AND P0, PT, R13, UR5, PT ;  /* 0x000000050d007c0c */ /* 0x000fe4000bf02070 */
[----:B------:R-:W-:-:S11]  /*0a40*/  IMAD R7, RZ, RZ, -UR4 ;  /* 0x80000004ff077e24 */ /* 0x000fd6000f8e02ff */
[----:B------:R0:W-:Y:S02]  /*0a50*/  @P0 REDG.E.ADD.STRONG.GPU desc[UR36][R4.64], R7 ;  /* 0x000000070400098e */ /* 0x0001e4000c12e124 */
.L_x_5:
[----:B------:R-:W-:Y:S05]  /*0a60*/  BSYNC.RECONVERGENT B1 ;  /* 0x0000000000017941 */ /* 0x000fea0003800200 */
.L_x_4:
[----:B------:R-:W-:Y:S01]  /*0a70*/  IADD3 R10, P0, PT, R10, 0x10000, RZ ;  /* 0x000100000a0a7810 */ /* 0x000fe20007f1e0ff */
[----:B------:R-:W-:Y:S01]  /*0a80*/  VIADD R40, R40, 0xb0f8a ;  /* 0x000b0f8a28287836 */ /* 0x000fe20000000000 */
[----:B------:R-:W-:-:S03]  /*0a90*/  IADD3 R0, P1, PT, R0, 0x10001, RZ ;  /* 0x0001000100007810 */ /* 0x000fc60007f3e0ff */
[----:B------:R-:W-:Y:S01]  /*0aa0*/  IMAD.X R11, RZ, RZ, R11, P0 ;  /* 0x000000ffff0b7224 */ /* 0x000fe200000e060b */
[----:B------:R-:W-:Y:S02]  /*0ab0*/  ISETP.NE.U32.AND P0, PT, R10, -0x1f000000, PT ;  /* 0xe10000000a00780c */ /* 0x000fe40003f05070 */
[----:B------:R-:W-:Y:S02]  /*0ac0*/  IADD3.X R3, PT, PT, RZ, R3, RZ, P1, !PT ;  /* 0x00000003ff037210 */ /* 0x000fe40000ffe4ff */
[----:B------:R-:W-:-:S13]  /*0ad0*/  ISETP.NE.AND.EX P0, PT, R11, 0x5f5, PT, P0 ;  /* 0x000005f50b00780c */ /* 0x000fda0003f05300 */
[----:B------:R-:W-:Y:S05]  /*0ae0*/  @P0 BRA `(.L_x_7) ;  /* 0xfffffff400f00947 */ /* 0x000fea000383ffff */
[----:B------:R-:W-:Y:S05]  /*0af0*/  BSYNC B0 ;  /* 0x0000000000007941 */ /* 0x000fea0003800000 */
.L_x_0:
[----:B------:R-:W2:Y:S01]  /*0b00*/  LDC.64 R8, c[0x0][0x3a0] ;  /* 0x0000e800ff087b82 */ /* 0x000ea20000000a00 */
[----:B-1----:R-:W-:Y:S02]  /*0b10*/  IMAD.MOV.U32 R6, RZ, RZ, R0 ;  /* 0x000000ffff067224 */ /* 0x002fe400078e0000 */
[----:B0-----:R-:W-:-:S05]  /*0b20*/  IMAD.MOV.U32 R7, RZ, RZ, R3 ;  /* 0x000000ffff077224 */ /* 0x001fca00078e0003 */
[----:B------:R-:W0:Y:S01]  /*0b30*/  LDC.64 R4, c[0x0][0x3a0] ;  /* 0x0000e800ff047b82 */ /* 0x000e220000000a00 */
[----:B--2---:R-:W2:Y:S01]  /*0b40*/  ATOMG.E.ADD.64.STRONG.GPU PT, R6, desc[UR36][R8.64], R6 ;  /* 0x80000006080679a8 */ /* 0x004ea200081ef524 */
[----:B------:R-:W-:Y:S01]  /*0b50*/  BSSY.RECONVERGENT B0, `(.L_x_8) ;  /* 0x0000017000007945 */ /* 0x000fe20003800200 */
[----:B------:R-:W-:Y:S02]  /*0b60*/  ISETP.NE.AND P1, PT, R17, RZ, PT ;  /* 0x000000ff1100720c */ /* 0x000fe40003f25270 */
[----:B--2---:R-:W-:Y:S02]  /*0b70*/  LOP3.LUT R11, RZ, R6, RZ, 0x33, !PT ;  /* 0x00000006ff0b7212 */ /* 0x004fe400078e33ff */
[----:B------:R-:W-:Y:S02]  /*0b80*/  LOP3.LUT R10, RZ, R7, RZ, 0x33, !PT ;  /* 0x00000007ff0a7212 */ /* 0x000fe400078e33ff */
[----:B------:R-:W-:Y:S01]  /*0b90*/  ISETP.GT.U32.AND P0, PT, R0, R11, PT ;  /* 0x0000000b0000720c */ /* 0x000fe20003f04070 */
[----:B------:R-:W-:-:S03]  /*0ba0*/  IMAD.MOV.U32 R11, RZ, RZ, 0x0 ;  /* 0x00000000ff0b7424 */ /* 0x000fc600078e00ff */
[----:B------:R-:W-:Y:S01]  /*0bb0*/  ISETP.GT.U32.AND.EX P0, PT, R3, R10, PT, P0 ;  /* 0x0000000a0300720c */ /* 0x000fe20003f04100 */
[----:B------:R-:W-:-:S04]  /*0bc0*/  IMAD.MOV.U32 R10, RZ, RZ, 0x8 ;  /* 0x00000008ff0a7424 */ /* 0x000fc800078e00ff */
[----:B0-----:R-:W-:-:S08]  /*0bd0*/  IMAD.WIDE.U32 R10, R4, 0x1, R10 ;  /* 0x00000001040a7825 */ /* 0x001fd000078e000a */
[----:B------:R-:W-:Y:S05]  /*0be0*/  @!P0 BRA `(.L_x_9) ;  /* 0x0000000000348947 */ /* 0x000fea0003800000 */
[----:B------:R-:W0:Y:S01]  /*0bf0*/  S2R R0, SR_LANEID ;  /* 0x0000000000007919 */ /* 0x000e220000000000 */
[----:B------:R-:W-:Y:S01]  /*0c00*/  VOTEU.ANY UR4, UPT, PT ;  /* 0x0000000000047886 */ /* 0x000fe200038e0100 */
[----:B------:R-:W-:Y:S01]  /*0c10*/  IMAD.IADD R11, R11, 0x1, R5 ;  /* 0x000000010b0b7824 */ /* 0x000fe200078e0205 */
[----:B------:R-:W-:Y:S02]  /*0c20*/  UPOPC UR6, UR4 ;  /* 0x00000004000672bf */ /* 0x000fe40008000000 */
[----:B------:R-:W-:Y:S02]  /*0c30*/  UFLO.U32 UR5, UR4 ;  /* 0x00000004000572bd */ /* 0x000fe400080e0000 */
[----:B------:R-:W-:Y:S01]  /*0c40*/  UIMAD.WIDE.U32 UR6, UR6, 0x1, URZ ;  /* 0x00000001060678a5 */ /* 0x000fe2000f8e00ff */
[----:B------:R-:W-:-:S03]  /*0c50*/  UMOV UR4, URZ ;  /* 0x000000ff00047c82 */ /* 0x000fc60008000000 */
[----:B------:R-:W-:Y:S02]  /*0c60*/  UIADD3 UR4, UPT, UPT, UR7, UR4, URZ ;  /* 0x0000000407047290 */ /* 0x000fe4000fffe0ff */
[----:B------:R-:W-:Y:S01]  /*0c70*/  IMAD.U32 R5, RZ, RZ, UR7 ;  /* 0x00000007ff057e24 */ /* 0x000fe2000f8e00ff */
[----:B------:R-:W-:-:S03]  /*0c80*/  MOV R4, UR6 ;  /* 0x0000000600047c02 */ /* 0x000fc60008000f00 */
[----:B------:R-:W-:Y:S01]  /*0c90*/  IMAD.U32 R5, RZ, RZ, UR4 ;  /* 0x00000004ff057e24 */ /* 0x000fe2000f8e00ff */
[----:B0-----:R-:W-:-:S13]  /*0ca0*/  ISETP.EQ.U32.AND P0, PT, R0, UR5, PT ;  /* 0x0000000500007c0c */ /* 0x001fda000bf02070 */
[----:B------:R0:W-:Y:S02]  /*0cb0*/  @P0 REDG.E.ADD.64.STRONG.GPU desc[UR36][R10.64], R4 ;  /* 0x000000040a00098e */ /* 0x0001e4000c12e524 */
.L_x_9:
[----:B------:R-:W-:Y:S05]  /*0cc0*/  BSYNC.RECONVERGENT B0 ;  /* 0x0000000000007941 */ /* 0x000fea0003800200 */
.L_x_8:
[----:B------:R-:W-:Y:S01]  /*0cd0*/  BSSY.RECONVERGENT B6, `(.L_x_10) ;  /* 0x000007c000067945 */ /* 0x000fe20003800200 */
[----:B------:R-:W-:-:S03]  /*0ce0*/  VIADD R40, R40, 0xfffa783b ;  /* 0xfffa783b28287836 */ /* 0x000fc60000000000 */
[----:B------:R-:W-:Y:S05]  /*0cf0*/  @P1 BRA `(.L_x_11) ;  /* 0x0000000400e41947 */ /* 0x000fea0003800000 */
[----:B------:R-:W2:Y:S04]  /*0d00*/  LDG.E.64 R52, desc[UR36][R8.64+0x8] ;  /* 0x0000082408347981 */ /* 0x000ea8000c1e1b00 */
[----:B------:R1:W5:Y:S01]  /*0d10*/  LDG.E.64 R54, desc[UR36][R8.64] ;  /* 0x0000002408367981 */ /* 0x000362000c1e1b00 */
[----:B------:R-:W-:Y:S01]  /*0d20*/  MOV R0, 0xd50 ;  /* 0x00000d5000007802 */ /* 0x000fe20000000f00 */
[----:B-12---:R-:W2:Y:S06]  /*0d30*/  I2F.F64.U64 R52, R52 ;  /* 0x0000003400347312 */ /* 0x006eac0000301800 */
[----:B0-2--5:R-:W-:Y:S05]  /*0d40*/  CALL.REL.NOINC `($_Z14generate_pathsP17curandStateXORWOWyyyP10Counter128P5PointPi$__internal_accurate_pow) ;  /* 0x0000000800447944 */ /* 0x025fea0003c00000 */
[----:B------:R-:W0:Y:S01]  /*0d50*/  I2F.F64.U64 R54, R54 ;  /* 0x0000003600367312 */ /* 0x000e220000301800 */
[----:B------:R-:W-:Y:S01]  /*0d60*/  IMAD.MOV.U32 R4, RZ, RZ, R3 ;  /* 0x000000ffff047224 */ /* 0x000fe200078e0003 */
[----:B------:R-:W-:Y:S01]  /*0d70*/  BSSY.RECONVERGENT B0, `(.L_x_12) ;  /* 0x0000056000007945 */ /* 0x000fe20003800200 */
[----:B------:R-:W-:-:S06]  /*0d80*/  IMAD.MOV.U32 R5, RZ, RZ, R6 ;  /* 0x000000ffff057224 */ /* 0x000fcc00078e0006 */
[----:B0-----:R-:W-:-:S10]  /*0d90*/  DFMA R52, R52, R4, R54 ;  /* 0x000000043434722b */ /* 0x001fd40000000036 */
[----:B------:R-:W-:Y:S01]  /*0da0*/  ISETP.GT.AND P0, PT, R53, 0xfffff, PT ;  /* 0x000fffff3500780c */ /* 0x000fe20003f04270 */
[--C-:B------:R-:W-:Y:S01]  /*0db0*/  IMAD.MOV.U32 R5, RZ, RZ, R53.reuse ;  /* 0x000000ffff057224 */ /* 0x100fe200078e0035 */
[-C--:B------:R-:W-:Y:S01]  /*0dc0*/  MOV R4, R52.reuse ;  /* 0x0000003400047202 */ /* 0x080fe20000000f00 */
[----:B------:R-:W-:Y:S01]  /*0dd0*/  IMAD.MOV.U32 R3, RZ, RZ, R53 ;  /* 0x000000ffff037224 */ /* 0x000fe200078e0035 */
[----:B------:R-:W-:-:S09]  /*0de0*/  MOV R20, R52 ;  /* 0x0000003400147202 */ /* 0x000fd20000000f00 */
[----:B------:R-:W-:-:S10]  /*0df0*/  @!P0 DMUL R4, R4, 1.80143985094819840000e+16 ;  /* 0x4350000004048828 */ /* 0x000fd40000000000 */
[----:B------:R-:W-:Y:S02]  /*0e00*/  @!P0 IMAD.MOV.U32 R3, RZ, RZ, R5 ;  /* 0x000000ffff038224 */ /* 0x000fe400078e0005 */
[----:B------:R-:W-:Y:S02]  /*0e10*/  @!P0 IMAD.MOV.U32 R20, RZ, RZ, R4 ;  /* 0x000000ffff148224 */ /* 0x000fe400078e0004 */
[----:B------:R-:W-:-:S05]  /*0e20*/  VIADD R0, R3, 0xffffffff ;  /* 0xffffffff03007836 */ /* 0x000fca0000000000 */
[----:B------:R-:W-:Y:S01]  /*0e30*/  ISETP.GT.U32.AND P1, PT, R0, 0x7feffffe, PT ;  /* 0x7feffffe0000780c */ /* 0x000fe20003f24070 */
[----:B------:R-:W-:Y:S02]  /*0e40*/  IMAD.MOV.U32 R0, RZ, RZ, -0x3ff ;  /* 0xfffffc01ff007424 */ /* 0x000fe400078e00ff */
[----:B------:R-:W-:-:S10]  /*0e50*/  @!P0 IMAD.MOV.U32 R0, RZ, RZ, -0x435 ;  /* 0xfffffbcbff008424 */ /* 0x000fd400078e00ff */
[----:B------:R-:W-:Y:S05]  /*0e60*/  @P1 BRA `(.L_x_13) ;  /* 0x0000000400001947 */ /* 0x000fea0003800000 */
[C---:B------:R-:W-:Y:S01]  /*0e70*/  LOP3.LUT R4, R3.reuse, 0xfffff, RZ, 0xc0, !PT ;  /* 0x000fffff03047812 */ /* 0x040fe200078ec0ff */
[----:B------:R-:W-:Y:S01]  /*0e80*/  UMOV UR4, 0x3ae80f1e ;  /* 0x3ae80f1e00047882 */ /* 0x000fe20000000000 */
[----:B------:R-:W-:Y:S01]  /*0e90*/  UMOV UR5, 0x3eb1380b ;  /* 0x3eb1380b00057882 */ /* 0x000fe20000000000 */
[----:B------:R-:W-:Y:S01]  /*0ea0*/  LEA.HI R0, R3, R0, RZ, 0xc ;  /* 0x0000000003007211 */ /* 0x000fe200078f60ff */
[----:B------:R-:W-:Y:S01]  /*0eb0*/  UMOV UR6, 0x80000000 ;  /* 0x8000000000067882 */ /* 0x000fe20000000000 */
[----:B------:R-:W-:Y:S01]  /*0ec0*/  LOP3.LUT R21, R4, 0x3ff00000, RZ, 0xfc, !PT ;  /* 0x3ff0000004157812 */ /* 0x000fe200078efcff */
[----:B------:R-:W-:Y:S01]  /*0ed0*/  IMAD.MOV.U32 R4, RZ, RZ, RZ ;  /* 0x000000ffff047224 */ /* 0x000fe200078e00ff */
[----:B------:R-:W-:Y:S02]  /*0ee0*/  UMOV UR7, 0x43300000 ;  /* 0x4330000000077882 */ /* 0x000fe40000000000 */
[----:B------:R-:W-:-:S13]  /*0ef0*/  ISETP.GE.U32.AND P0, PT, R21, 0x3ff6a09f, PT ;  /* 0x3ff6a09f1500780c */ /* 0x000fda0003f06070 */
[----:B------:R-:W-:Y:S02]  /*0f00*/  @P0 VIADD R5, R21, 0xfff00000 ;  /* 0xfff0000015050836 */ /* 0x000fe40000000000 */
[----:B------:R-:W-:Y:S02]  /*0f10*/  @P0 VIADD R0, R0, 0x1 ;  /* 0x0000000100000836 */ /* 0x000fe40000000000 */
[----:B------:R-:W-:-:S06]  /*0f20*/  @P0 IMAD.MOV.U32 R21, RZ, RZ, R5 ;  /* 0x000000ffff150224 */ /* 0x000fcc00078e0005 */
[C---:B------:R-:W-:Y:S02]  /*0f30*/  DADD R6, R20.reuse, 1 ;  /* 0x3ff0000014067429 */ /* 0x040fe40000000000 */
[----:B------:R-:W-:-:S04]  /*0f40*/  DADD R20, R20, -1 ;  /* 0xbff0000014147429 */ /* 0x000fc80000000000 */
[----:B------:R-:W0:Y:S02]  /*0f50*/  MUFU.RCP64H R5, R7 ;  /* 0x0000000700057308 */ /* 0x000e240000001800 */
[----:B0-----:R-:W-:-:S08]  /*0f60*/  DFMA R14, -R6, R4, 1 ;  /* 0x3ff00000060e742b */ /* 0x001fd00000000104 */
[----:B------:R-:W-:-:S08]  /*0f70*/  DFMA R14, R14, R14, R14 ;  /* 0x0000000e0e0e722b */ /* 0x000fd0000000000e */
[----:B------:R-:W-:Y:S01]  /*0f80*/  DFMA R14, R4, R14, R4 ;  /* 0x0000000e040e722b */ /* 0x000fe20000000004 */
[----:B------:R-:W-:Y:S01]  /*0f90*/  MOV R4, 0x8b7a8b04 ;  /* 0x8b7a8b0400047802 */ /* 0x000fe20000000f00 */
[----:B------:R-:W-:-:S06]  /*0fa0*/  IMAD.MOV.U32 R5, RZ, RZ, 0x3ed0ee25 ;  /* 0x3ed0ee25ff057424 */ /* 0x000fcc00078e00ff */
[----:B------:R-:W-:-:S08]  /*0fb0*/  DMUL R12, R20, R14 ;  /* 0x0000000e140c7228 */ /* 0x000fd00000000000 */
[----:B------:R-:W-:-:S08]  /*0fc0*/  DFMA R12, R20, R14, R12 ;  /* 0x0000000e140c722b */ /* 0x000fd0000000000c */
[----:B------:R-:W-:Y:S02]  /*0fd0*/  DMUL R10, R12, R12 ;  /* 0x0000000c0c0a7228 */ /* 0x000fe40000000000 */
[----:B------:R-:W-:-:S06]  /*0fe0*/  DADD R6, R20, -R12 ;  /* 0x0000000014067229 */ /* 0x000fcc000000080c */
[----:B------:R-:W-:Y:S01]  /*0ff0*/  DFMA R4, R10, UR4, R4 ;  /* 0x000000040a047c2b */ /* 0x000fe20008000004 */
[----:B------:R-:W-:Y:S01]  /*1000*/  UMOV UR4, 0x9f02676f ;  /* 0x9f02676f00047882 */ /* 0x000fe20000000000 */
[----:B------:R-:W-:Y:S01]  /*1010*/  UMOV UR5, 0x3ef3b266 ;  /* 0x3ef3b26600057882 */ /* 0x000fe20000000000 */
[----:B------:R-:W-:-:S05]  /*1020*/  DADD R6, R6, R6 ;  /* 0x0000000006067229 */ /* 0x000fca0000000006 */
[----:B------:R-:W-:Y:S01]  /*1030*/  DFMA R8, R10, R4, UR4 ;  /* 0x000000040a087e2b */ /* 0x000fe20008000004 */
[----:B------:R-:W-:Y:S01]  /*1040*/  UMOV UR4, 0xa9ab0956 ;  /* 0xa9ab095600047882 */ /* 0x000fe20000000000 */
[----:B------:R-:W-:Y:S01]  /*1050*/  UMOV UR5, 0x3f1745cb ;  /* 0x3f1745cb00057882 */ /* 0x000fe20000000000 */
[----:B------:R-:W-:Y:S01]  /*1060*/  LOP3.LUT R4, R0, 0x80000000, RZ, 0x3c, !PT ;  /* 0x8000000000047812 */ /* 0x000fe200078e3cff */
[----:B------:R-:W-:Y:S01]  /*1070*/  IMAD.MOV.U32 R5, RZ, RZ, 0x43300000 ;  /* 0x43300000ff057424 */ /* 0x000fe200078e00ff */
[----:B------:R-:W-:-:S03]  /*1080*/  DFMA R20, R20, -R12, R6 ;  /* 0x8000000c1414722b */ /* 0x000fc60000000006 */
[----:B------:R-:W-:Y:S01]  /*1090*/  DFMA R8, R10, R8, UR4 ;  /* 0x000000040a087e2b */ /* 0x000fe20008000008 */
[----:B------:R-:W-:Y:S01]  /*10a0*/  UMOV UR4, 0x2d1b5154 ;  /* 0x2d1b515400047882 */ /* 0x000fe20000000000 */
[----:B------:R-:W-:Y:S01]  /*10b0*/  UMOV UR5, 0x3f3c71c7 ;  /* 0x3f3c71c700057882 */ /* 0x000fe20000000000 */
[----:B------:R-:W-:Y:S01]  /*10c0*/  DADD R4, R4, -UR6 ;  /* 0x8000000604047e29 */ /* 0x000fe20008000000 */
[----:B------:R-:W-:Y:S01]  /*10d0*/  UMOV UR6, 0xfefa39ef ;  /* 0xfefa39ef00067882 */ /* 0x000fe20000000000 */
[----:B------:R-:W-:Y:S01]  /*10e0*/  UMOV UR7, 0x3fe62e42 ;  /* 0x3fe62e4200077882 */ /* 0x000fe20000000000 */
[----:B------:R-:W-:Y:S02]  /*10f0*/  DMUL R20, R14, R20 ;  /* 0x000000140e147228 */ /* 0x000fe40000000000 */
[----:B------:R-:W-:Y:S01]  /*1100*/  DFMA R8, R10, R8, UR4 ;  /* 0x000000040a087e2b */ /* 0x000fe20008000008 */
[----:B------:R-:W-:Y:S01]  /*1110*/  UMOV UR4, 0x923be72d ;  /* 0x923be72d00047882 */ /* 0x000fe20000000000 */
[----:B------:R-:W-:Y:S01]  /*1120*/  UMOV UR5, 0x3f624924 ;  /* 0x3f62492400057882 */ /* 0x000fe20000000000 */
[----:B------:R-:W-:-:S05]  /*1130*/  DFMA R6, R4, UR6, R12 ;  /* 0x0000000604067c2b */ /* 0x000fca000800000c */
[----:B------:R-:W-:Y:S01]  /*1140*/  DFMA R8, R10, R8, UR4 ;  /* 0x000000040a087e2b */ /* 0x000fe20008000008 */
[----:B------:R-:W-:Y:S01]  /*1150*/  UMOV UR4, 0x9999a3c4 ;  /* 0x9999a3c400047882 */ /* 0x000fe20000000000 */
[----:B------:R-:W-:-:S06]  /*1160*/  UMOV UR5, 0x3f899999 ;  /* 0x3f89999900057882 */ /* 0x000fcc0000000000 */
[----:B------:R-:W-:Y:S01]  /*1170*/  DFMA R8, R10, R8, UR4 ;  /* 0x000000040a087e2b */ /* 0x000fe20008000008 */
[----:B------:R-:W-:Y:S01]  /*1180*/  UMOV UR4, 0x55555554 ;  /* 0x5555555400047882 */ /* 0x000fe20000000000 */
[----:B------:R-:W-:-:S06]  /*1190*/  UMOV UR5, 0x3fb55555 ;  /* 0x3fb5555500057882 */ /* 0x000fcc0000000000 */
[----:B------:R-:W-:Y:S01]  /*11a0*/  DFMA R8, R10, R8, UR4 ;  /* 0x000000040a087e2b */ /* 0x000fe20008000008 */
[----:B------:R-:W-:Y:S01]  /*11b0*/  UMOV UR4, 0xfefa39ef ;  /* 0xfefa39ef00047882 */ /* 0x000fe20000000000 */
[----:B------:R-:W-:Y:S02]  /*11c0*/  UMOV UR5, 0x3fe62e42 ;  /* 0x3fe62e4200057882 */ /* 0x000fe40000000000 */
[----:B------:R-:W-:Y:S01]  /*11d0*/  DFMA R14, R4, -UR4, R6 ;  /* 0x80000004040e7c2b */ /* 0x000fe20008000006 */
[----:B------:R-:W-:Y:S01]  /*11e0*/  UMOV UR4, 0x3b39803f ;  /* 0x3b39803f00047882 */ /* 0x000fe20000000000 */
[----:B------:R-:W-:Y:S02]  /*11f0*/  UMOV UR5, 0x3c7abc9e ;  /* 0x3c7abc9e00057882 */ /* 0x000fe40000000000 */
[----:B------:R-:W-:-:S04]  /*1200*/  DMUL R8, R10, R8 ;  /* 0x000000080a087228 */ /* 0x000fc80000000000 */
[----:B------:R-:W-:-:S04]  /*1210*/  DADD R14, -R12, R14 ;  /* 0x000000000c0e7229 */ /* 0x000fc8000000010e */
[----:B------:R-:W-:-:S08]  /*1220*/  DFMA R8, R12, R8, R20 ;  /* 0x000000080c08722b */ /* 0x000fd00000000014 */
[----:B------:R-:W-:-:S08]  /*1230*/  DADD R8, R8, -R14 ;  /* 0x0000000008087229 */ /* 0x000fd0000000080e */
[----:B------:R-:W-:-:S08]  /*1240*/  DFMA R8, R4, UR4, R8 ;  /* 0x0000000404087c2b */ /* 0x000fd00008000008 */
[----:B------:R-:W-:Y:S01]  /*1250*/  DADD R6, R6, R8 ;  /* 0x0000000006067229 */ /* 0x000fe20000000008 */
[----:B------:R-:W-:Y:S10]  /*1260*/  BRA `(.L_x_14) ;  /* 0x0000000000187947 */ /* 0x000ff40003800000 */
.L_x_13:
[----:B------:R-:W-:Y:S01]  /*1270*/  IMAD.MOV.U32 R6, RZ, RZ, 0x0 ;  /* 0x00000000ff067424 */ /* 0x000fe200078e00ff */
[----:B------:R-:W-:Y:S01]  /*1280*/  LOP3.LUT P0, RZ, R5, 0x7fffffff, RZ, 0xc0, !PT ;  /* 0x7fffffff05ff7812 */ /* 0x000fe2000780c0ff */
[----:B------:R-:W-:-:S06]  /*1290*/  IMAD.MOV.U32 R7, RZ, RZ, 0x7ff00000 ;  /* 0x7ff00000ff077424 */ /* 0x000fcc00078e00ff */
[----:B------:R-:W-:-:S10]  /*12a0*/  DFMA R6, R4, R6, +INF ;  /* 0x7ff000000406742b */ /* 0x000fd40000000006 */
[----:B------:R-:W-:Y:S02]  /*12b0*/  FSEL R6, R6, RZ, P0 ;  /* 0x000000ff06067208 */ /* 0x000fe40000000000 */
[----:B------:R-:W-:-:S07]  /*12c0*/  FSEL R7, R7, -QNAN , P0 ;  /* 0xfff0000007077808 */ /* 0x000fce0000000000 */
.L_x_14:
[----:B------:R-:W-:Y:S05]  /*12d0*/  BSYNC.RECONVERGENT B0 ;  /* 0x0000000000007941 */ /* 0x000fea0003800200 */
.L_x_12:
[----:B------:R-:W-:Y:S01]  /*12e0*/  UMOV UR4, 0xffda0d24 ;  /* 0xffda0d2400047882 */ /* 0x000fe20000000000 */
[----:B------:R-:W-:Y:S01]  /*12f0*/  UMOV UR5, 0x3c7777d0 ;  /* 0x3c7777d000057882 */ /* 0x000fe20000000000 */
[----:B------:R-:W-:Y:S01]  /*1300*/  MOV R49, 0x0 ;  /* 0x0000000000317802 */ /* 0x000fe20000000f00 */
[C---:B------:R-:W-:Y:S01]  /*1310*/  DMUL R10, R6.reuse, UR4 ;  /* 0x00000004060a7c28 */ /* 0x040fe20008000000 */
[----:B------:R-:W-:Y:S01]  /*1320*/  UMOV UR4, 0x652b82fe ;  /* 0x652b82fe00047882 */ /* 0x000fe20000000000 */
[----:B------:R-:W-:Y:S01]  /*1330*/  UMOV UR5, 0x3ff71547 ;  /* 0x3ff7154700057882 */ /* 0x000fe20000000000 */
[----:B------:R0:W1:Y:S05]  /*1340*/  LDC.64 R8, c[0x4][R49] ;  /* 0x0100000031087b82 */ /* 0x00006a0000000a00 */
[----:B------:R-:W-:Y:S01]  /*1350*/  DFMA R10, R6, UR4, R10 ;  /* 0x00000004060a7c2b */ /* 0x000fe2000800000a */
[----:B------:R-:W2:Y:S01]  /*1360*/  LDCU.64 UR4, c[0x4][0x48] ;  /* 0x01000900ff0477ac */ /* 0x000ea20008000a00 */
[----:B------:R-:W-:-:S02]  /*1370*/  IMAD.MOV.U32 R6, RZ, RZ, R2 ;  /* 0x000000ffff067224 */ /* 0x000fc400078e0002 */
[----:B------:R-:W-:-:S03]  /*1380*/  IMAD.MOV.U32 R7, RZ, RZ, R16 ;  /* 0x000000ffff077224 */ /* 0x000fc600078e0010 */
[----:B------:R0:W-:Y:S01]  /*1390*/  STL.64 [R1], R10 ;  /* 0x0000000a01007387 */ /* 0x0001e20000100a00 */
[----:B--2---:R-:W-:Y:S01]  /*13a0*/  MOV R4, UR4 ;  /* 0x0000000400047c02 */ /* 0x004fe20008000f00 */
[----:B0-----:R-:W-:-:S07]  /*13b0*/  IMAD.U32 R5, RZ, RZ, UR5 ;  /* 0x00000005ff057e24 */ /* 0x001fce000f8e00ff */
[----:B------:R-:W-:-:S07]  /*13c0*/  LEPC R20, `(.L_x_15) ;  /* 0x000000001014794e */ /* 0x000fce0000000000 */
[----:B-1----:R-:W-:Y:S05]  /*13d0*/  CALL.ABS.NOINC R8 ;  /* 0x0000000008007343 */ /* 0x002fea0003c00000 */
.L_x_15:
[----:B------:R-:W0:Y:S01]  /*13e0*/  LDC.64 R10, c[0x0][0x3b0] ;  /* 0x0000ec00ff0a7b82 */ /* 0x000e220000000a00 */
[----:B------:R-:W1:Y:S01]  /*13f0*/  LDCU.64 UR4, c[0x4][0x50] ;  /* 0x01000a00ff0477ac */ /* 0x000e620008000a00 */
[----:B0-----:R-:W2:Y:S06]  /*1400*/  LDG.E R10, desc[UR36][R10.64] ;  /* 0x000000240a0a7981 */ /* 0x001eac000c1e1900 */
[----:B------:R0:W3:Y:S01]  /*1410*/  LDC.64 R8, c[0x4][R49] ;  /* 0x0100000031087b82 */ /* 0x0000e20000000a00 */
[----:B-1----:R-:W-:Y:S01]  /*1420*/  IMAD.U32 R4, RZ, RZ, UR4 ;  /* 0x00000004ff047e24 */ /* 0x002fe2000f8e00ff */
[----:B------:R-:W-:Y:S01]  /*1430*/  MOV R6, R2 ;  /* 0x0000000200067202 */ /* 0x000fe20000000f00 */
[----:B------:R-:W-:-:S02]  /*1440*/  IMAD.U32 R5, RZ, RZ, UR5 ;  /* 0x00000005ff057e24 */ /* 0x000fc4000f8e00ff */
[----:B------:R-:W-:Y:S01]  /*1450*/  IMAD.MOV.U32 R7, RZ, RZ, R16 ;  /* 0x000000ffff077224 */ /* 0x000fe200078e0010 */
[----:B--23--:R0:W-:Y:S06]  /*1460*/  STL [R1], R10 ;  /* 0x0000000a01007387 */ /* 0x00c1ec0000100800 */
[----:B------:R-:W-:-:S07]  /*1470*/  LEPC R20, `(.L_x_11) ;  /* 0x000000001014794e */ /* 0x000fce0000000000 */
[----:B0-----:R-:W-:Y:S05]  /*1480*/  CALL.ABS.NOINC R8 ;  /* 0x0000000008007343 */ /* 0x001fea0003c00000 */
.L_x_11:
[----:B------:R-:W-:Y:S05]  /*1490*/  BSYNC.RECONVERGENT B6 ;  /* 0x0000000000067941 */ /* 0x000fea0003800200 */
.L_x_10:
[--C-:B------:R-:W-:Y:S01]  /*14a0*/  SHF.R.U32.HI R3, RZ, 0x5, R47.reuse ;  /* 0x00000005ff037819 */ /* 0x100fe2000001162f */
[----:B------:R-:W-:Y:S01]  /*14b0*/  BSSY.RECONVERGENT B0, `(.L_x_16) ;  /* 0x0000019000007945 */ /* 0x000fe20003800200 */
[----:B------:R-:W-:Y:S02]  /*14c0*/  SHF.R.U64 R9, R46, 0x5, R47 ;  /* 0x000000052e097819 */ /* 0x000fe4000000122f */
[----:B------:R-:W-:Y:S01]  /*14d0*/  IADD3 R19, P1, PT, R19, -0x1f000000, RZ ;  /* 0xe100000013137810 */ /* 0x000fe20007f3e0ff */
[----:B------:R-:W-:-:S03]  /*14e0*/  IMAD.WIDE.U32 R6, R3, 0x71b47843, RZ ;  /* 0x71b4784303067825 */ /* 0x000fc600078e00ff */
[----:B------:R-:W-:Y:S01]  /*14f0*/  IADD3.X R28, PT, PT, R28, 0x5f5, RZ, P1, !PT ;  /* 0x000005f51c1c7810 */ /* 0x000fe20000ffe4ff */
[----:B------:R-:W-:-:S04]  /*1500*/  IMAD.WIDE.U32 R6, P0, R9, 0xa7c5ac4, R6 ;  /* 0x0a7c5ac409067825 */ /* 0x000fc80007800006 */
[----:B------:R-:W-:-:S04]  /*1510*/  IMAD.WIDE.U32 R8, R9, 0x71b47843, RZ ;  /* 0x71b4784309087825 */ /* 0x000fc800078e00ff */
[----:B0-----:R-:W-:Y:S01]  /*1520*/  IMAD.X R5, RZ, RZ, RZ, P0 ;  /* 0x000000ffff057224 */ /* 0x001fe200000e06ff */
[----:B------:R-:W-:Y:S01]  /*1530*/  IADD3 RZ, P0, PT, R9, R6, RZ ;  /* 0x0000000609ff7210 */ /* 0x000fe20007f1e0ff */
[----:B------:R-:W-:-:S04]  /*1540*/  IMAD.MOV.U32 R4, RZ, RZ, R7 ;  /* 0x000000ffff047224 */ /* 0x000fc800078e0007 */
[----:B------:R-:W-:-:S05]  /*1550*/  IMAD.WIDE.U32.X R4, R3, 0xa7c5ac4, R4, P0 ;  /* 0x0a7c5ac403047825 */ /* 0x000fca00000e0404 */
[--C-:B------:R-:W-:Y:S02]  /*1560*/  SHF.R.U32.HI R0, RZ, 0x7, R5.reuse ;  /* 0x00000007ff007819 */ /* 0x100fe40000011605 */
[----:B------:R-:W-:-:S03]  /*1570*/  SHF.R.U64 R3, R4, 0x7, R5 ;  /* 0x0000000704037819 */ /* 0x000fc60000001205 */
[----:B------:R-:W-:Y:S02]  /*1580*/  IMAD R0, R0, -0x186a0, RZ ;  /* 0xfffe796000007824 */ /* 0x000fe400078e02ff */
[----:B------:R-:W-:-:S05]  /*1590*/  IMAD.WIDE.U32 R4, R3, -0x186a0, R46 ;  /* 0xfffe796003047825 */ /* 0x000fca00078e002e */
[----:B------:R-:W-:Y:S02]  /*15a0*/  IADD3 R0, PT, PT, R5, -R3, R0 ;  /* 0x8000000305007210 */ /* 0x000fe40007ffe000 */
[----:B------:R-:W-:-:S04]  /*15b0*/  ISETP.NE.U32.AND P0, PT, R4, RZ, PT ;  /* 0x000000ff0400720c */ /* 0x000fc80003f05070 */
[----:B------:R-:W-:-:S13]  /*15c0*/  ISETP.NE.AND.EX P0, PT, R0, RZ, PT, P0 ;  /* 0x000000ff0000720c */ /* 0x000fda0003f05300 */
[----:B------:R-:W-:Y:S05]  /*15d0*/  @P0 BRA `(.L_x_17) ;  /* 0x0000000000180947 */ /* 0x000fea0003800000 */
[----:B------:R0:W-:Y:S04]  /*15e0*/  STG.E.64 desc[UR36][R26.64], R40 ;  /* 0x000000281a007986 */ /* 0x0001e8000c101b24 */
[----:B------:R0:W-:Y:S04]  /*15f0*/  STG.E.64 desc[UR36][R26.64+0x8], R38 ;  /* 0x000008261a007986 */ /* 0x0001e8000c101b24 */
[----:B------:R0:W-:Y:S04]  /*1600*/  STG.E.64 desc[UR36][R26.64+0x10], R36 ;  /* 0x000010241a007986 */ /* 0x0001e8000c101b24 */
[----:B------:R0:W-:Y:S04]  /*1610*/  STG.E.64 desc[UR36][R26.64+0x18], R34 ;  /* 0x000018221a007986 */ /* 0x0001e8000c101b24 */
[----:B------:R0:W-:Y:S04]  /*1620*/  STG.E desc[UR36][R26.64+0x20], R18 ;  /* 0x000020121a007986 */ /* 0x0001e8000c101924 */
[----:B------:R0:W-:Y:S02]  /*1630*/  STG.E.64 desc[UR36][R26.64+0x28], R24 ;  /* 0x000028181a007986 */ /* 0x0001e4000c101b24 */
.L_x_17:
[----:B------:R-:W-:Y:S05]  /*1640*/  BSYNC.RECONVERGENT B0 ;  /* 0x0000000000007941 */ /* 0x000fea0003800200 */
.L_x_16:
[----:B------:R-:W-:Y:S05]  /*1650*/  BRA `(.L_x_18) ;  /* 0xffffffe800fc7947 */ /* 0x000fea000383ffff */
        .type           $_Z14generate_pathsP17curandStateXORWOWyyyP10Counter128P5PointPi$__internal_accurate_pow,@function
        .size           $_Z14generate_pathsP17curandStateXORWOWyyyP10Counter128P5PointPi$__internal_accurate_pow,(.L_x_30 - $_Z14generate_pathsP17curandStateXORWOWyyyP10Counter128P5PointPi$__internal_accurate_pow)
$_Z14generate_pathsP17curandStateXORWOWyyyP10Counter128P5PointPi$__internal_accurate_pow:
[----:B------:R-:W0:Y:S01]  /*1660*/  MUFU.RCP64H R21, 2 ;  /* 0x4000000000157908 */ /* 0x000e220000001800 */
[----:B------:R-:W-:Y:S02]  /*1670*/  HFMA2 R20, -RZ, RZ, 0, 0 ;  /* 0x00000000ff147431 */ /* 0x000fe400000001ff */
[----:B------:R-:W-:Y:S01]  /*1680*/  IMAD.MOV.U32 R4, RZ, RZ, 0x0 ;  /* 0x00000000ff047424 */ /* 0x000fe200078e00ff */
[----:B------:R-:W-:Y:S01]  /*1690*/  UMOV UR4, 0x7d2cafe2 ;  /* 0x7d2cafe200047882 */ /* 0x000fe20000000000 */
[----:B------:R-:W-:Y:S01]  /*16a0*/  IMAD.MOV.U32 R5, RZ, RZ, 0x40000000 ;  /* 0x40000000ff057424 */ /* 0x000fe200078e00ff */
[----:B------:R-:W-:-:S05]  /*16b0*/  UMOV UR5, 0x3eb0f5ff ;  /* 0x3eb0f5ff00057882 */ /* 0x000fca0000000000 */
[----:B0-----:R-:W-:-:S08]  /*16c0*/  DFMA R4, R20, -R4, 1 ;  /* 0x3ff000001404742b */ /* 0x001fd00000000804 */
[----:B------:R-:W-:-:S08]  /*16d0*/  DFMA R4, R4, R4, R4 ;  /* 0x000000040404722b */ /* 0x000fd00000000004 */
[----:B------:R-:W-:Y:S01]  /*16e0*/  DFMA R20, R20, R4, R20 ;  /* 0x000000041414722b */ /* 0x000fe20000000014 */
[----:B------:R-:W-:Y:S02]  /*16f0*/  IMAD.MOV.U32 R4, RZ, RZ, 0x41ad3b5a ;  /* 0x41ad3b5aff047424 */ /* 0x000fe400078e00ff */
[----:B------:R-:W-:-:S05]  /*1700*/  IMAD.MOV.U32 R5, RZ, RZ, 0x3ed0f5d2 ;  /* 0x3ed0f5d2ff057424 */ /* 0x000fca00078e00ff */
[----:B------:R-:W-:-:S08]  /*1710*/  DMUL R50, RZ, R20 ;  /* 0x00000014ff327228 */ /* 0x000fd00000000000 */
[----:B------:R-:W-:-:S08]  /*1720*/  DFMA R50, RZ, R20, R50 ;  /* 0x00000014ff32722b */ /* 0x000fd00000000032 */
[CC--:B------:R-:W-:Y:S02]  /*1730*/  DMUL R6, R50.reuse, R50.reuse ;  /* 0x0000003232067228 */ /* 0x0c0fe40000000000 */
[----:B------:R-:W-:-:S06]  /*1740*/  DMUL R10, R50, R50 ;  /* 0x00000032320a7228 */ /* 0x000fcc0000000000 */
[----:B------:R-:W-:Y:S01]  /*1750*/  DFMA R4, R6, UR4, R4 ;  /* 0x0000000406047c2b */ /* 0x000fe20008000004 */
[----:B------:R-:W-:Y:S01]  /*1760*/  UMOV UR4, 0x75488a3f ;  /* 0x75488a3f00047882 */ /* 0x000fe20000000000 */
[----:B------:R-:W-:-:S06]  /*1770*/  UMOV UR5, 0x3ef3b20a ;  /* 0x3ef3b20a00057882 */ /* 0x000fcc0000000000 */
        /* <DEDUP_REMOVED lines=15> */
[----:B------:R-:W-:-:S08]  /*1870*/  DFMA R14, R6, R4, UR4 ;  /* 0x00000004060e7e2b */ /* 0x000fd00008000004 */
[----:B------:R-:W-:Y:S01]  /*1880*/  DADD R12, -R14, UR4 ;  /* 0x000000040e0c7e29 */ /* 0x000fe20008000100 */
[----:B------:R-:W-:Y:S01]  /*1890*/  UMOV UR4, 0xb9e7b0 ;  /* 0x00b9e7b000047882 */ /* 0x000fe20000000000 */
[----:B------:R-:W-:-:S06]  /*18a0*/  UMOV UR5, 0x3c46a4cb ;  /* 0x3c46a4cb00057882 */ /* 0x000fcc0000000000 */
[----:B------:R-:W-:Y:S02]  /*18b0*/  DFMA R12, R6, R4, R12 ;  /* 0x00000004060c722b */ /* 0x000fe4000000000c */
[----:B------:R-:W-:Y:S02]  /*18c0*/  DADD R4, RZ, -R50 ;  /* 0x00000000ff047229 */ /* 0x000fe40000000832 */
[----:B------:R-:W-:-:S04]  /*18d0*/  DMUL R6, R50, R10 ;  /* 0x0000000a32067228 */ /* 0x000fc80000000000 */
[----:B------:R-:W-:Y:S01]  /*18e0*/  DADD R12, R12, -UR4 ;  /* 0x800000040c0c7e29 */ /* 0x000fe20008000000 */
[----:B------:R-:W-:Y:S01]  /*18f0*/  UMOV UR4, 0x0 ;  /* 0x0000000000047882 */ /* 0x000fe20000000000 */
[----:B------:R-:W-:Y:S01]  /*1900*/  DADD R4, R4, R4 ;  /* 0x0000000004047229 */ /* 0x000fe20000000004 */
[----:B------:R-:W-:-:S07]  /*1910*/  UMOV UR5, 0x3ff00000 ;  /* 0x3ff0000000057882 */ /* 0x000fce0000000000 */
[----:B------:R-:W-:-:S08]  /*1920*/  DFMA R4, RZ, -R50, R4 ;  /* 0x80000032ff04722b */ /* 0x000fd00000000004 */
[----:B------:R-:W-:Y:S02]  /*1930*/  DMUL R20, R20, R4 ;  /* 0x0000000414147228 */ /* 0x000fe40000000000 */
[----:B------:R-:W-:-:S08]  /*1940*/  DFMA R4, R50, R50, -R10 ;  /* 0x000000323204722b */ /* 0x000fd0000000080a */
[----:B------:R-:W-:Y:S02]  /*1950*/  VIADD R9, R21, 0x100000 ;  /* 0x0010000015097836 */ /* 0x000fe40000000000 */
[----:B------:R-:W-:-:S06]  /*1960*/  IMAD.MOV.U32 R8, RZ, RZ, R20 ;  /* 0x000000ffff087224 */ /* 0x000fcc00078e0014 */
[C---:B------:R-:W-:Y:S02]  /*1970*/  DFMA R8, R50.reuse, R8, R4 ;  /* 0x000000083208722b */ /* 0x040fe40000000004 */
[----:B------:R-:W-:-:S08]  /*1980*/  DFMA R4, R50, R10, -R6 ;  /* 0x0000000a3204722b */ /* 0x000fd00000000806 */
[----:B------:R-:W-:-:S08]  /*1990*/  DFMA R4, R20, R10, R4 ;  /* 0x0000000a1404722b */ /* 0x000fd00000000004 */
[----:B------:R-:W-:Y:S02]  /*19a0*/  DFMA R4, R50, R8, R4 ;  /* 0x000000083204722b */ /* 0x000fe40000000004 */
[----:B------:R-:W-:-:S08]  /*19b0*/  DADD R8, R14, R12 ;  /* 0x000000000e087229 */ /* 0x000fd0000000000c */
[----:B------:R-:W-:-:S08]  /*19c0*/  DADD R14, R14, -R8 ;  /* 0x000000000e0e7229 */ /* 0x000fd00000000808 */
[----:B------:R-:W-:Y:S02]  /*19d0*/  DADD R14, R12, R14 ;  /* 0x000000000c0e7229 */ /* 0x000fe4000000000e */
[----:B------:R-:W-:-:S08]  /*19e0*/  DMUL R12, R8, R6 ;  /* 0x00000006080c7228 */ /* 0x000fd00000000000 */
[----:B------:R-:W-:-:S08]  /*19f0*/  DFMA R10, R8, R6, -R12 ;  /* 0x00000006080a722b */ /* 0x000fd0000000080c */
[----:B------:R-:W-:Y:S01]  /*1a00*/  DFMA R4, R8, R4, R10 ;  /* 0x000000040804722b */ /* 0x000fe2000000000a */
[----:B------:R-:W-:Y:S01]  /*1a10*/  IMAD.MOV.U32 R8, RZ, RZ, -0x105c611 ;  /* 0xfefa39efff087424 */ /* 0x000fe200078e00ff */
[----:B------:R-:W-:-:S06]  /*1a20*/  MOV R9, 0x3fe62e42 ;  /* 0x3fe62e4200097802 */ /* 0x000fcc0000000f00 */
[----:B------:R-:W-:-:S08]  /*1a30*/  DFMA R14, R14, R6, R4 ;  /* 0x000000060e0e722b */ /* 0x000fd00000000004 */
[----:B------:R-:W-:-:S08]  /*1a40*/  DADD R4, R12, R14 ;  /* 0x000000000c047229 */ /* 0x000fd0000000000e */
[--C-:B------:R-:W-:Y:S02]  /*1a50*/  DADD R6, R50, R4.reuse ;  /* 0x0000000032067229 */ /* 0x100fe40000000004 */
[----:B------:R-:W-:-:S06]  /*1a60*/  DADD R12, R12, -R4 ;  /* 0x000000000c0c7229 */ /* 0x000fcc0000000804 */
[----:B------:R-:W-:Y:S02]  /*1a70*/  DADD R50, R50, -R6 ;  /* 0x0000000032327229 */ /* 0x000fe40000000806 */
[----:B------:R-:W-:-:S06]  /*1a80*/  DADD R12, R14, R12 ;  /* 0x000000000e0c7229 */ /* 0x000fcc000000000c */
[----:B------:R-:W-:Y:S01]  /*1a90*/  DADD R50, R4, R50 ;  /* 0x0000000004327229 */ /* 0x000fe20000000032 */
[----:B------:R-:W-:Y:S02]  /*1aa0*/  IMAD.MOV.U32 R4, RZ, RZ, -0x105c611 ;  /* 0xfefa39efff047424 */ /* 0x000fe400078e00ff */
[----:B------:R-:W-:-:S05]  /*1ab0*/  IMAD.MOV.U32 R5, RZ, RZ, 0x3fe62e42 ;  /* 0x3fe62e42ff057424 */ /* 0x000fca00078e00ff */
[----:B------:R-:W-:-:S08]  /*1ac0*/  DADD R12, R12, R50 ;  /* 0x000000000c0c7229 */ /* 0x000fd00000000032 */
[----:B------:R-:W-:-:S08]  /*1ad0*/  DADD R20, R20, R12 ;  /* 0x0000000014147229 */ /* 0x000fd0000000000c */
[----:B------:R-:W-:-:S08]  /*1ae0*/  DADD R10, R6, R20 ;  /* 0x00000000060a7229 */ /* 0x000fd00000000014 */
[--C-:B------:R-:W-:Y:S02]  /*1af0*/  DFMA R8, R8, UR4, R10.reuse ;  /* 0x0000000408087c2b */ /* 0x100fe4000800000a */
[----:B------:R-:W-:-:S06]  /*1b00*/  DADD R12, R6, -R10 ;  /* 0x00000000060c7229 */ /* 0x000fcc000000080a */
[----:B------:R-:W-:Y:S02]  /*1b10*/  DFMA R6, -R4, 1, R8 ;  /* 0x3ff000000406782b */ /* 0x000fe40000000108 */
[----:B------:R-:W-:-:S06]  /*1b20*/  DADD R12, R20, R12 ;  /* 0x00000000140c7229 */ /* 0x000fcc000000000c */
[----:B------:R-:W-:Y:S01]  /*1b30*/  DADD R6, -R10, R6 ;  /* 0x000000000a067229 */ /* 0x000fe20000000106 */
[----:B------:R-:W-:Y:S02]  /*1b40*/  IMAD.MOV.U32 R10, RZ, RZ, 0x3b39803f ;  /* 0x3b39803fff0a7424 */ /* 0x000fe400078e00ff */
[----:B------:R-:W-:-:S05]  /*1b50*/  IMAD.MOV.U32 R11, RZ, RZ, 0x3c7abc9e ;  /* 0x3c7abc9eff0b7424 */ /* 0x000fca00078e00ff */
[----:B------:R-:W-:-:S08]  /*1b60*/  DADD R12, R12, -R6 ;  /* 0x000000000c0c7229 */ /* 0x000fd00000000806 */
[----:B------:R-:W-:Y:S01]  /*1b70*/  DFMA R10, R10, UR4, R12 ;  /* 0x000000040a0a7c2b */ /* 0x000fe2000800000c */
[----:B------:R-:W-:Y:S01]  /*1b80*/  UMOV UR4, 0x3b39803f ;  /* 0x3b39803f00047882 */ /* 0x000fe20000000000 */
[----:B------:R-:W-:-:S06]  /*1b90*/  UMOV UR5, 0x3c7abc9e ;  /* 0x3c7abc9e00057882 */ /* 0x000fcc0000000000 */
[----:B------:R-:W-:-:S08]  /*1ba0*/  DADD R6, R8, R10 ;  /* 0x0000000008067229 */ /* 0x000fd0000000000a */
[----:B------:R-:W-:Y:S02]  /*1bb0*/  DADD R8, R8, -R6 ;  /* 0x0000000008087229 */ /* 0x000fe40000000806 */
[----:B------:R-:W-:-:S06]  /*1bc0*/  DMUL R14, R6, 64 ;  /* 0x40500000060e7828 */ /* 0x000fcc0000000000 */
[----:B------:R-:W-:Y:S02]  /*1bd0*/  DADD R8, R10, R8 ;  /* 0x000000000a087229 */ /* 0x000fe40000000008 */
[----:B------:R-:W-:-:S08]  /*1be0*/  DFMA R12, R6, 64, -R14 ;  /* 0x40500000060c782b */ /* 0x000fd0000000080e */
[----:B------:R-:W-:Y:S01]  /*1bf0*/  DFMA R12, R8, 64, R12 ;  /* 0x40500000080c782b */ /* 0x000fe2000000000c */
[----:B------:R-:W-:Y:S01]  /*1c00*/  IMAD.MOV.U32 R8, RZ, RZ, 0x652b82fe ;  /* 0x652b82feff087424 */ /* 0x000fe200078e00ff */
[----:B------:R-:W-:-:S06]  /*1c10*/  MOV R9, 0x3ff71547 ;  /* 0x3ff7154700097802 */ /* 0x000fcc0000000f00 */
[----:B------:R-:W-:-:S08]  /*1c20*/  DADD R10, R14, R12 ;  /* 0x000000000e0a7229 */ /* 0x000fd0000000000c */
[----:B------:R-:W-:Y:S02]  /*1c30*/  DFMA R8, R10, R8, 6.75539944105574400000e+15 ;  /* 0x433800000a08742b */ /* 0x000fe40000000008 */
[----:B------:R-:W-:Y:S01]  /*1c40*/  FSETP.GEU.AND P0, PT, |R11|, 4.1917929649353027344, PT ;  /* 0x4086232b0b00780b */ /* 0x000fe20003f0e200 */
[----:B------:R-:W-:-:S05]  /*1c50*/  DADD R14, R14, -R10 ;  /* 0x000000000e0e7229 */ /* 0x000fca000000080a */
[----:B------:R-:W-:-:S03]  /*1c60*/  DADD R6, R8, -6.75539944105574400000e+15 ;  /* 0xc338000008067429 */ /* 0x000fc60000000000 */
[----:B------:R-:W-:-:S05]  /*1c70*/  DADD R12, R12, R14 ;  /* 0x000000000c0c7229 */ /* 0x000fca000000000e */
[----:B------:R-:W-:-:S08]  /*1c80*/  DFMA R4, R6, -R4, R10 ;  /* 0x800000040604722b */ /* 0x000fd0000000000a */
[----:B------:R-:W-:Y:S01]  /*1c90*/  DFMA R6, R6, -UR4, R4 ;  /* 0x8000000406067c2b */ /* 0x000fe20008000004 */
[----:B------:R-:W-:Y:S01]  /*1ca0*/  UMOV UR4, 0x69ce2bdf ;  /* 0x69ce2bdf00047882 */ /* 0x000fe20000000000 */
[----:B------:R-:W-:Y:S01]  /*1cb0*/  IMAD.MOV.U32 R4, RZ, RZ, -0x35dec16 ;  /* 0xfca213eaff047424 */ /* 0x000fe200078e00ff */
[----:B------:R-:W-:Y:S01]  /*1cc0*/  UMOV UR5, 0x3e5ade15 ;  /* 0x3e5ade1500057882 */ /* 0x000fe20000000000 */
[----:B------:R-:W-:-:S06]  /*1cd0*/  IMAD.MOV.U32 R5, RZ, RZ, 0x3e928af3 ;  /* 0x3e928af3ff057424 */ /* 0x000fcc00078e00ff */
        /* <DEDUP_REMOVED lines=25> */
[----:B------:R-:W-:-:S08]  /*1e70*/  DFMA R4, R6, R4, 1 ;  /* 0x3ff000000604742b */ /* 0x000fd00000000004 */
[----:B------:R-:W-:-:S10]  /*1e80*/  DFMA R4, R6, R4, 1 ;  /* 0x3ff000000604742b */ /* 0x000fd40000000004 */
[----:B------:R-:W-:Y:S02]  /*1e90*/  IMAD R7, R8, 0x100000, R5 ;  /* 0x0010000008077824 */ /* 0x000fe400078e0205 */
[----:B------:R-:W-:Y:S01]  /*1ea0*/  IMAD.MOV.U32 R6, RZ, RZ, R4 ;  /* 0x000000ffff067224 */ /* 0x000fe200078e0004 */
[----:B------:R-:W-:Y:S06]  /*1eb0*/  @!P0 BRA `(.L_x_19) ;  /* 0x0000000000348947 */ /* 0x000fec0003800000 */
[----:B------:R-:W-:Y:S01]  /*1ec0*/  FSETP.GEU.AND P1, PT, |R11|, 4.2275390625, PT ;  /* 0x408748000b00780b */ /* 0x000fe20003f2e200 */
[C---:B------:R-:W-:Y:S02]  /*1ed0*/  DADD R6, R10.reuse, +INF ;  /* 0x7ff000000a067429 */ /* 0x040fe40000000000 */
[----:B------:R-:W-:-:S08]  /*1ee0*/  DSETP.GEU.AND P0, PT, R10, RZ, PT ;  /* 0x000000ff0a00722a */ /* 0x000fd00003f0e000 */
[----:B------:R-:W-:Y:S02]  /*1ef0*/  FSEL R6, R6, RZ, P0 ;  /* 0x000000ff06067208 */ /* 0x000fe40000000000 */
[----:B------:R-:W-:Y:S01]  /*1f00*/  FSEL R7, R7, RZ, P0 ;  /* 0x000000ff07077208 */ /* 0x000fe20000000000 */
[----:B------:R-:W-:Y:S06]  /*1f10*/  @P1 BRA `(.L_x_19) ;  /* 0x00000000001c1947 */ /* 0x000fec0003800000 */
[----:B------:R-:W-:-:S04]  /*1f20*/  LEA.HI R3, R8, R8, RZ, 0x1 ;  /* 0x0000000808037211 */ /* 0x000fc800078f08ff */
[----:B------:R-:W-:-:S04]  /*1f30*/  SHF.R.S32.HI R3, RZ, 0x1, R3 ;  /* 0x00000001ff037819 */ /* 0x000fc80000011403 */
[----:B------:R-:W-:Y:S01]  /*1f40*/  LEA R5, R3, R5, 0x14 ;  /* 0x0000000503057211 */ /* 0x000fe200078ea0ff */
[----:B------:R-:W-:-:S05]  /*1f50*/  IMAD.IADD R6, R8, 0x1, -R3 ;  /* 0x0000000108067824 */ /* 0x000fca00078e0a03 */
[----:B------:R-:W-:Y:S01]  /*1f60*/  LEA R7, R6, 0x3ff00000, 0x14 ;  /* 0x3ff0000006077811 */ /* 0x000fe200078ea0ff */
[----:B------:R-:W-:-:S06]  /*1f70*/  IMAD.MOV.U32 R6, RZ, RZ, RZ ;  /* 0x000000ffff067224 */ /* 0x000fcc00078e00ff */
[----:B------:R-:W-:-:S11]  /*1f80*/  DMUL R6, R4, R6 ;  /* 0x0000000604067228 */ /* 0x000fd60000000000 */
.L_x_19:
[----:B------:R-:W-:Y:S01]  /*1f90*/  DFMA R12, R12, R6, R6 ;  /* 0x000000060c0c722b */ /* 0x000fe20000000006 */
[----:B------:R-:W-:Y:S01]  /*1fa0*/  IMAD.MOV.U32 R4, RZ, RZ, R0 ;  /* 0x000000ffff047224 */ /* 0x000fe200078e0000 */
[----:B------:R-:W-:Y:S01]  /*1fb0*/  DSETP.NEU.AND P0, PT, |R6|, +INF , PT ;  /* 0x7ff000000600742a */ /* 0x000fe20003f0d200 */
[----:B------:R-:W-:-:S07]  /*1fc0*/  IMAD.MOV.U32 R5, RZ, RZ, 0x0 ;  /* 0x00000000ff057424 */ /* 0x000fce00078e00ff */
[----:B------:R-:W-:Y:S02]  /*1fd0*/  FSEL R3, R6, R12, !P0 ;  /* 0x0000000c06037208 */ /* 0x000fe40004000000 */
[----:B------:R-:W-:Y:S01]  /*1fe0*/  FSEL R6, R7, R13, !P0 ;  /* 0x0000000d07067208 */ /* 0x000fe20004000000 */
[----:B------:R-:W-:Y:S06]  /*1ff0*/  RET.REL.NODEC R4 `(_Z14generate_pathsP17curandStateXORWOWyyyP10Counter128P5PointPi) ;  /* 0xffffffe004007950 */ /* 0x000fec0003c3ffff */
.L_x_20:
[----:B------:R-:W-:-:S00]  /*2000*/  BRA `(.L_x_20) ;  /* 0xfffffffc00fc7947 */ /* 0x000fc0000383ffff */
[----:B------:R-:W-:-:S00]  /*2010*/  NOP ;  /* 0x0000000000007918 */ /* 0x000fc00000000000 */
        /* <DEDUP_REMOVED lines=14> */
.L_x_30:


//--------------------- .text._Z18init_curand_statesP17curandStateXORWOWy --------------------------
	.section	.text._Z18init_curand_statesP17curandStateXORWOWy,"ax",@progbits
	.align	128
        .global         _Z18init_curand_statesP17curandStateXORWOWy
        .type           _Z18init_curand_statesP17curandStateXORWOWy,@function
        .size           _Z18init_curand_statesP17curandStateXORWOWy,(.L_x_32 - _Z18init_curand_statesP17curandStateXORWOWy)
        .other          _Z18init_curand_statesP17curandStateXORWOWy,@"STO_CUDA_ENTRY STV_DEFAULT"
_Z18init_curand_statesP17curandStateXORWOWy:
.text._Z18init_curand_statesP17curandStateXORWOWy:
[----:B------:R-:W-:Y:S01]  /*0000*/  LDC R1, c[0x0][0x37c] ;  /* 0x0000df00ff017b82 */ /* 0x000fe20000000800 */
[----:B------:R-:W0:Y:S07]  /*0010*/  S2R R4, SR_TID.X ;  /* 0x0000000000047919 */ /* 0x000e2e0000002100 */
[----:B------:R-:W1:Y:S01]  /*0020*/  LDC.64 R2, c[0x0][0x388] ;  /* 0x0000e200ff027b82 */ /* 0x000e620000000a00 */
[----:B------:R-:W2:Y:S01]  /*0030*/  LDCU.64 UR4, c[0x0][0x358] ;  /* 0x00006b00ff0477ac */ /* 0x000ea20008000a00 */
[----:B------:R-:W-:Y:S06]  /*0040*/  BSSY.RECONVERGENT B0, `(.L_x_21) ;  /* 0x00000e5000007945 */ /* 0x000fec0003800200 */
[----:B------:R-:W0:Y:S08]  /*0050*/  S2UR UR6, SR_CTAID.X ;  /* 0x00000000000679c3 */ /* 0x000e300000002500 */
[----:B------:R-:W0:Y:S08]  /*0060*/  LDC R13, c[0x0][0x360] ;  /* 0x0000d800ff0d7b82 */ /* 0x000e300000000800 */
[----:B------:R-:W3:Y:S01]  /*0070*/  LDC.64 R6, c[0x0][0x380] ;  /* 0x0000e000ff067b82 */ /* 0x000ee20000000a00 */
[----:B-1----:R-:W-:-:S02]  /*0080*/  LOP3.LUT R0, R2, 0xaad26b49, RZ, 0x3c, !PT ;  /* 0xaad26b4902007812 */ /* 0x002fc400078e3cff */
[----:B------:R-:W-:-:S03]  /*0090*/  LOP3.LUT R2, R3, 0xf7dcefdd, RZ, 0x3c, !PT ;  /* 0xf7dcefdd03027812 */ /* 0x000fc600078e3cff */
[----:B------:R-:W-:Y:S02]  /*00a0*/  IMAD R0, R0, 0x4182bed5, RZ ;  /* 0x4182bed500007824 */ /* 0x000fe400078e02ff */
[----:B------:R-:W-:Y:S02]  /*00b0*/  IMAD R3, R2, -0x658354e5, RZ ;  /* 0x9a7cab1b02037824 */ /* 0x000fe400078e02ff */
[C---:B------:R-:W-:Y:S01]  /*00c0*/  VIADD R5, R0.reuse, 0x75bcd15 ;  /* 0x075bcd1500057836 */ /* 0x040fe20000000000 */
[C---:B------:R-:W-:Y:S01]  /*00d0*/  LOP3.LUT R8, R0.reuse, 0x159a55e5, RZ, 0x3c, !PT ;  /* 0x159a55e500087812 */ /* 0x040fe200078e3cff */
[C---:B------:R-:W-:Y:S01]  /*00e0*/  VIADD R11, R0.reuse, 0x583f19 ;  /* 0x00583f19000b7836 */ /* 0x040fe20000000000 */
[C---:B------:R-:W-:Y:S01]  /*00f0*/  LOP3.LUT R10, R3.reuse, 0x5491333, RZ, 0x3c, !PT ;  /* 0x05491333030a7812 */ /* 0x040fe200078e3cff */
[----:B------:R-:W-:Y:S02]  /*0100*/  VIADD R9, R3, 0x1f123bb5 ;  /* 0x1f123bb503097836 */ /* 0x000fe40000000000 */
[----:B0-----:R-:W-:Y:S01]  /*0110*/  IMAD R13, R13, UR6, R4 ;  /* 0x000000060d0d7c24 */ /* 0x001fe2000f8e0204 */
[----:B------:R-:W-:-:S04]  /*0120*/  IADD3 R4, PT, PT, R0, 0x64f0c9, R3 ;  /* 0x0064f0c900047810 */ /* 0x000fc80007ffe003 */
[C---:B------:R-:W-:Y:S01]  /*0130*/  ISETP.NE.AND P0, PT, R13.reuse, RZ, PT ;  /* 0x000000ff0d00720c */ /* 0x040fe20003f05270 */
[----:B---3--:R-:W-:-:S05]  /*0140*/  IMAD.WIDE R6, R13, 0x30, R6 ;  /* 0x000000300d067825 */ /* 0x008fca00078e0206 */
[----:B--2---:R0:W-:Y:S04]  /*0150*/  STG.E.64 desc[UR4][R6.64], R4 ;  /* 0x0000000406007986 */ /* 0x0041e8000c101b04 */
[----:B------:R0:W-:Y:S04]  /*0160*/  STG.E.64 desc[UR4][R6.64+0x8], R8 ;  /* 0x0000080806007986 */ /* 0x0001e8000c101b04 */
[----:B------:R0:W-:Y:S01]  /*0170*/  STG.E.64 desc[UR4][R6.64+0x10], R10 ;  /* 0x0000100a06007986 */ /* 0x0001e2000c101b04 */
[----:B------:R-:W-:Y:S05]  /*0180*/  @!P0 BRA `(.L_x_22) ;  /* 0x0000000c00408947 */ /* 0x000fea0003800000 */
[----:B------:R-:W-:Y:S01]  /*0190*/  SHF.R.S32.HI R0, RZ, 0x1f, R13 ;  /* 0x0000001fff007819 */ /* 0x000fe2000001140d */
[----:B------:R-:W-:-:S07]  /*01a0*/  IMAD.MOV.U32 R12, RZ, RZ, RZ ;  /* 0x000000ffff0c7224 */ /* 0x000fce00078e00ff */
.L_x_28:
[----:B-1----:R-:W-:Y:S01]  /*01b0*/  LOP3.LUT R2, R13, 0x3, RZ, 0xc0, !PT ;  /* 0x000000030d027812 */ /* 0x002fe200078ec0ff */
[----:B------:R-:W-:Y:S03]  /*01c0*/  BSSY.RECONVERGENT B1, `(.L_x_23) ;  /* 0x00000c6000017945 */ /* 0x000fe60003800200 */
[----:B------:R-:W-:-:S04]  /*01d0*/  ISETP.NE.U32.AND P0, PT, R2, RZ, PT ;  /* 0x000000ff0200720c */ /* 0x000fc80003f05070 */
[----:B------:R-:W-:-:S13]  /*01e0*/  ISETP.NE.AND.EX P0, PT, RZ, RZ, PT, P0 ;  /* 0x000000ffff00720c */ /* 0x000fda0003f05300 */
[----:B------:R-:W-:Y:S05]  /*01f0*/  @!P0 BRA `(.L_x_24) ;  /* 0x0000000c00088947 */ /* 0x000fea0003800000 */
[----:B0-----:R-:W0:Y:S01]  /*0200*/  LDC.64 R8, c[0x4][0x8] ;  /* 0x01000200ff087b82 */ /* 0x001e220000000a00 */
[----:B------:R-:W-:Y:S02]  /*0210*/  IMAD.MOV.U32 R14, RZ, RZ, RZ ;  /* 0x000000ffff0e7224 */ /* 0x000fe400078e00ff */
[----:B0-----:R-:W-:-:S07]  /*0220*/  IMAD.WIDE.U32 R8, R12, 0xc80, R8 ;  /* 0x00000c800c087825 */ /* 0x001fce00078e0008 */
.L_x_27:
[----:B-1----:R-:W-:Y:S01]  /*0230*/  IMAD.MOV.U32 R15, RZ, RZ, RZ ;  /* 0x000000ffff0f7224 */ /* 0x002fe200078e00ff */
[----:B------:R-:W-:Y:S01]  /*0240*/  CS2R R2, SRZ ;  /* 0x0000000000027805 */ /* 0x000fe2000001ff00 */
[----:B------:R-:W-:Y:S01]  /*0250*/  IMAD.MOV.U32 R17, RZ, RZ, RZ ;  /* 0x000000ffff117224 */ /* 0x000fe200078e00ff */
[----:B------:R-:W-:-:S07]  /*0260*/  CS2R R4, SRZ ;  /* 0x0000000000047805 */ /* 0x000fce000001ff00 */
.L_x_26:
[----:B------:R-:W-:-:S05]  /*0270*/  IMAD.WIDE.U32 R10, R17, 0x4, R6 ;  /* 0x00000004110a7825 */ /* 0x000fca00078e0006 */
[----:B------:R0:W5:Y:S01]  /*0280*/  LDG.E R16, desc[UR4][R10.64+0x4] ;  /* 0x000004040a107981 */ /* 0x000162000c1e1900 */
[----:B------:R-:W-:-:S07]  /*0290*/  IMAD.MOV.U32 R19, RZ, RZ, RZ ;  /* 0x000000ffff137224 */ /* 0x000fce00078e00ff */
.L_x_25:
[----:B-----5:R-:W-:Y:S01]  /*02a0*/  SHF.R.U32.HI R24, RZ, R19, R16 ;  /* 0x00000013ff187219 */ /* 0x020fe20000011610 */
[----:B0-----:R-:W-:-:S03]  /*02b0*/  IMAD.SHL.U32 R10, R17, 0x20, RZ ;  /* 0x00000020110a7824 */ /* 0x001fc600078e00ff */
[----:B------:R-:W-:Y:S01]  /*02c0*/  LOP3.LUT R11, R24, 0x1, RZ, 0xc0, !PT ;  /* 0x00000001180b7812 */ /* 0x000fe200078ec0ff */
[----:B------:R-:W-:-:S03]  /*02d0*/  IMAD.IADD R10, R10, 0x1, R19 ;  /* 0x000000010a0a7824 */ /* 0x000fc600078e0213 */
[----:B------:R-:W-:Y:S01]  /*02e0*/  ISETP.NE.U32.AND P0, PT, R11, 0x1, PT ;  /* 0x000000010b00780c */ /* 0x000fe20003f05070 */
[----:B------:R-:W-:-:S03]  /*02f0*/  IMAD R11, R10, 0x5, RZ ;  /* 0x000000050a0b7824 */ /* 0x000fc600078e02ff */
[----:B------:R-:W-:Y:S01]  /*0300*/  R2P PR, R24, 0x7e ;  /* 0x0000007e18007804 */ /* 0x000fe20000000000 */
[----:B------:R-:W-:-:S08]  /*0310*/  IMAD.WIDE.U32 R10, R11, 0x4, R8 ;  /* 0x000000040b0a7825 */ /* 0x000fd000078e0008 */
[----:B------:R-:W2:Y:S04]  /*0320*/  @!P0 LDG.E R18, desc[UR4][R10.64] ;  /* 0x000000040a128981 */ /* 0x000ea8000c1e1900 */
[----:B------:R-:W3:Y:S04]  /*0330*/  @!P0 LDG.E R20, desc[UR4][R10.64+0x10] ;  /* 0x000010040a148981 */ /* 0x000ee8000c1e1900 */
[----:B------:R-:W4:Y:S04]  /*0340*/  @P1 LDG.E R22, desc[UR4][R10.64+0x14] ;  /* 0x000014040a161981 */ /* 0x000f28000c1e1900 */
[----:B------:R-:W4:Y:S04]  /*0350*/  @P2 LDG.E R26, desc[UR4][R10.64+0x28] ;  /* 0x000028040a1a2981 */ /* 0x000f28000c1e1900 */
[----:B------:R-:W4:Y:S04]  /*0360*/  @!P0 LDG.E R21, desc[UR4][R10.64+0x4] ;  /* 0x000004040a158981 */ /* 0x000f28000c1e1900 */
[----:B------:R-:W4:Y:S04]  /*0370*/  @!P0 LDG.E R23, desc[UR4][R10.64+0xc] ;  /* 0x00000c040a178981 */ /* 0x000f28000c1e1900 */
[----:B------:R-:W4:Y:S04]  /*0380*/  @P1 LDG.E R25, desc[UR4][R10.64+0x18] ;  /* 0x000018040a191981 */ /* 0x000f28000c1e1900 */
[----:B------:R-:W4:Y:S04]  /*0390*/  @P3 LDG.E R28, desc[UR4][R10.64+0x3c] ;  /* 0x00003c040a1c3981 */ /* 0x000f28000c1e1900 */
[----:B------:R-:W4:Y:S01]  /*03a0*/  @P6 LDG.E R27, desc[UR4][R10.64+0x7c] ;  /* 0x00007c040a1b6981 */ /* 0x000f22000c1e1900 */
[----:B--2---:R-:W-:-:S03]  /*03b0*/  @!P0 LOP3.LUT R15, R15, R18, RZ, 0x3c, !PT ;  /* 0x000000120f0f8212 */ /* 0x004fc600078e3cff */
[----:B------:R-:W2:Y:S01]  /*03c0*/  @!P0 LDG.E R18, desc[UR4][R10.64+0x8] ;  /* 0x000008040a128981 */ /* 0x000ea2000c1e1900 */
[----:B---3--:R-:W-:-:S03]  /*03d0*/  @!P0 LOP3.LUT R3, R3, R20, RZ, 0x3c, !PT ;  /* 0x0000001403038212 */ /* 0x008fc600078e3cff */
[----:B------:R-:W3:Y:S01]  /*03e0*/  @P1 LDG.E R20, desc[UR4][R10.64+0x24] ;  /* 0x000024040a141981 */ /* 0x000ee2000c1e1900 */
[----:B----4-:R-:W-:-:S03]  /*03f0*/  @P1 LOP3.LUT R15, R15, R22, RZ, 0x3c, !PT ;  /* 0x000000160f0f1212 */ /* 0x010fc600078e3cff */
[----:B------:R-:W4:Y:S01]  /*0400*/  @P2 LDG.E R22, desc[UR4][R10.64+0x38] ;  /* 0x000038040a162981 */ /* 0x000f22000c1e1900 */
[----:B------:R-:W-:-:S03]  /*0410*/  @P2 LOP3.LUT R15, R15, R26, RZ, 0x3c, !PT ;  /* 0x0000001a0f0f2212 */ /* 0x000fc600078e3cff */
[----:B------:R-:W4:Y:S01]  /*0420*/  @P4 LDG.E R26, desc[UR4][R10.64+0x50] ;  /* 0x000050040a1a4981 */ /* 0x000f22000c1e1900 */
[----:B------:R-:W-:-:S03]  /*0430*/  @!P0 LOP3.LUT R4, R4, R21, RZ, 0x3c, !PT ;  /* 0x0000001504048212 */ /* 0x000fc600078e3cff */
[----:B------:R-:W4:Y:S01]  /*0440*/  @P1 LDG.E R21, desc[UR4][R10.64+0x20] ;  /* 0x000020040a151981 */ /* 0x000f22000c1e1900 */
[----:B------:R-:W-:-:S03]  /*0450*/  @!P0 LOP3.LUT R2, R2, R23, RZ, 0x3c, !PT ;  /* 0x0000001702028212 */ /* 0x000fc600078e3cff */
[----:B------:R-:W4:Y:S01]  /*0460*/  @P2 LDG.E R23, desc[UR4][R10.64+0x2c] ;  /* 0x00002c040a172981 */ /* 0x000f22000c1e1900 */
[----:B------:R-:W-:-:S03]  /*0470*/  @P1 LOP3.LUT R4, R4, R25, RZ, 0x3c, !PT ;  /* 0x0000001904041212 */ /* 0x000fc600078e3cff */
[----:B------:R-:W4:Y:S01]  /*0480*/  @P2 LDG.E R25, desc[UR4][R10.64+0x34] ;  /* 0x000034040a192981 */ /* 0x000f22000c1e1900 */
[----:B--2---:R-:W-:-:S03]  /*0490*/  @!P0 LOP3.LUT R5, R5, R18, RZ, 0x3c, !PT ;  /* 0x0000001205058212 */ /* 0x004fc600078e3cff */
[----:B------:R-:W2:Y:S01]  /*04a0*/  @P1 LDG.E R18, desc[UR4][R10.64+0x1c] ;  /* 0x00001c040a121981 */ /* 0x000ea2000c1e1900 */
[----:B---3--:R-:W-:-:S03]  /*04b0*/  @P1 LOP3.LUT R3, R3, R20, RZ, 0x3c, !PT ;  /* 0x0000001403031212 */ /* 0x008fc600078e3cff */
[----:B------:R-:W3:Y:S01]  /*04c0*/  @P2 LDG.E R20, desc[UR4][R10.64+0x30] ;  /* 0x000030040a142981 */ /* 0x000ee2000c1e1900 */
[----:B----4-:R-:W-:-:S03]  /*04d0*/  @P2 LOP3.LUT R3, R3, R22, RZ, 0x3c, !PT ;  /* 0x0000001603032212 */ /* 0x010fc600078e3cff */
[----:B------:R-:W4:Y:S01]  /*04e0*/  @P3 LDG.E R22, desc[UR4][R10.64+0x4c] ;  /* 0x00004c040a163981 */ /* 0x000f22000c1e1900 */
[----:B------:R-:W-:-:S04]  /*04f0*/  @P3 LOP3.LUT R15, R15, R28, RZ, 0x3c, !PT ;  /* 0x0000001c0f0f3212 */ /* 0x000fc800078e3cff */
[----:B------:R-:W-:Y:S02]  /*0500*/  @P4 LOP3.LUT R15, R15, R26, RZ, 0x3c, !PT ;  /* 0x0000001a0f0f4212 */ /* 0x000fe400078e3cff */
[----:B------:R-:W-:Y:S01]  /*0510*/  @P1 LOP3.LUT R2, R2, R21, RZ, 0x3c, !PT ;  /* 0x0000001502021212 */ /* 0x000fe200078e3cff */
[----:B------:R-:W4:Y:S04]  /*0520*/  @P5 LDG.E R26, desc[UR4][R10.64+0x64] ;  /* 0x000064040a1a5981 */ /* 0x000f28000c1e1900 */
[----:B------:R-:W4:Y:S01]  /*0530*/  @P3 LDG.E R21, desc[UR4][R10.64+0x40] ;  /* 0x000040040a153981 */ /* 0x000f22000c1e1900 */
[----:B------:R-:W-:Y:S02]  /*0540*/  @P2 LOP3.LUT R4, R4, R23, RZ, 0x3c, !PT ;  /* 0x0000001704042212 */ /* 0x000fe400078e3cff */
[----:B------:R-:W-:Y:S01]  /*0550*/  @P2 LOP3.LUT R2, R2, R25, RZ, 0x3c, !PT ;  /* 0x0000001902022212 */ /* 0x000fe200078e3cff */
[----:B------:R-:W4:Y:S04]  /*0560*/  @P3 LDG.E R23, desc[UR4][R10.64+0x48] ;  /* 0x000048040a173981 */ /* 0x000f28000c1e1900 */
[----:B------:R-:W4:Y:S01]  /*0570*/  @P4 LDG.E R25, desc[UR4][R10.64+0x54] ;  /* 0x000054040a194981 */ /* 0x000f22000c1e1900 */
[----:B--2---:R-:W-:-:S03]  /*0580*/  @P1 LOP3.LUT R5, R5, R18, RZ, 0x3c, !PT ;  /* 0x0000001205051212 */ /* 0x004fc600078e3cff */
[----:B------:R-:W2:Y:S01]  /*0590*/  @P3 LDG.E R18, desc[UR4][R10.64+0x44] ;  /* 0x000044040a123981 */ /* 0x000ea2000c1e1900 */
[----:B---3--:R-:W-:-:S03]  /*05a0*/  @P2 LOP3.LUT R5, R5, R20, RZ, 0x3c, !PT ;  /* 0x0000001405052212 */ /* 0x008fc600078e3cff */
[----:B------:R-:W3:Y:S01]  /*05b0*/  @P4 LDG.E R20, desc[UR4][R10.64+0x58] ;  /* 0x000058040a144981 */ /* 0x000ee2000c1e1900 */
[----:B----4-:R-:W-:-:S03]  /*05c0*/  @P3 LOP3.LUT R3, R3, R22, RZ, 0x3c, !PT ;  /* 0x0000001603033212 */ /* 0x010fc600078e3cff */
[----:B------:R-:W4:Y:S01]  /*05d0*/  @P4 LDG.E R22, desc[UR4][R10.64+0x60] ;  /* 0x000060040a164981 */ /* 0x000f22000c1e1900 */
[----:B------:R-:W-:Y:S02]  /*05e0*/  LOP3.LUT P0, RZ, R24, 0x80, RZ, 0xc0, !PT ;  /* 0x0000008018ff7812 */ /* 0x000fe4000780c0ff */
[----:B------:R-:W-:Y:S02]  /*05f0*/  @P5 LOP3.LUT R15, R15, R26, RZ, 0x3c, !PT ;  /* 0x0000001a0f0f5212 */ /* 0x000fe400078e3cff */
[----:B------:R-:W4:Y:S01]  /*0600*/  @P6 LDG.E R26, desc[UR4][R10.64+0x78] ;  /* 0x000078040a1a6981 */ /* 0x000f22000c1e1900 */
[----:B------:R-:W-:-:S03]  /*0610*/  @P3 LOP3.LUT R4, R4, R21, RZ, 0x3c, !PT ;  /* 0x0000001504043212 */ /* 0x000fc600078e3cff */
[----:B------:R-:W4:Y:S01]  /*0620*/  @P4 LDG.E R21, desc[UR4][R10.64+0x5c] ;  /* 0x00005c040a154981 */ /* 0x000f22000c1e1900 */
[----:B------:R-:W-:-:S03]  /*0630*/  @P3 LOP3.LUT R2, R2, R23, RZ, 0x3c, !PT ;  /* 0x0000001702023212 */ /* 0x000fc600078e3cff */
[----:B------:R-:W4:Y:S01]  /*0640*/  @P5 LDG.E R23, desc[UR4][R10.64+0x68] ;  /* 0x000068040a175981 */ /* 0x000f22000c1e1900 */
[----:B------:R-:W-:-:S03]  /*0650*/  @P4 LOP3.LUT R4, R4, R25, RZ, 0x3c, !PT ;  /* 0x0000001904044212 */ /* 0x000fc600078e3cff */
[----:B------:R-:W4:Y:S01]  /*0660*/  @P5 LDG.E R25, desc[UR4][R10.64+0x70] ;  /* 0x000070040a195981 */ /* 0x000f22000c1e1900 */
[----:B--2---:R-:W-:-:S03]  /*0670*/  @P3 LOP3.LUT R5, R5, R18, RZ, 0x3c, !PT ;  /* 0x0000001205053212 */ /* 0x004fc600078e3cff */
[----:B------:R-:W2:Y:S01]  /*0680*/  @P5 LDG.E R18, desc[UR4][R10.64+0x6c] ;  /* 0x00006c040a125981 */ /* 0x000ea2000c1e1900 */
[----:B---3--:R-:W-:-:S03]  /*0690*/  @P4 LOP3.LUT R5, R5, R20, RZ, 0x3c, !PT ;  /* 0x0000001405054212 */ /* 0x008fc600078e3cff */
[----:B------:R-:W3:Y:S01]  /*06a0*/  @P5 LDG.E R20, desc[UR4][R10.64+0x74] ;  /* 0x000074040a145981 */ /* 0x000ee2000c1e1900 */
[----:B----4-:R-:W-:-:S03]  /*06b0*/  @P4 LOP3.LUT R3, R3, R22, RZ, 0x3c, !PT ;  /* 0x0000001603034212 */ /* 0x010fc600078e3cff */
[----:B------:R-:W4:Y:S01]  /*06c0*/  @P0 LDG.E R22, desc[UR4][R10.64+0x8c] ;  /* 0x00008c040a160981 */ /* 0x000f22000c1e1900 */
[----:B------:R-:W-:-:S03]  /*06d0*/  @P6 LOP3.LUT R15, R15, R26, RZ, 0x3c, !PT ;  /* 0x0000001a0f0f6212 */ /* 0x000fc600078e3cff */
        /* <DEDUP_REMOVED lines=13> */
[----:B------:R-:W-:Y:S02]  /*07b0*/  @P6 LOP3.LUT R4, R4, R27, RZ, 0x3c, !PT ;  /* 0x0000001b04046212 */ /* 0x000fe400078e3cff */
[----:B------:R-:W-:Y:S02]  /*07c0*/  @P6 LOP3.LUT R2, R2, R21, RZ, 0x3c, !PT ;  /* 0x0000001502026212 */ /* 0x000fe400078e3cff */
[----:B------:R-:W-:Y:S02]  /*07d0*/  @P0 LOP3.LUT R4, R4, R23, RZ, 0x3c, !PT ;  /* 0x0000001704040212 */ /* 0x000fe400078e3cff */
[----:B------:R-:W-:Y:S02]  /*07e0*/  @P0 LOP3.LUT R2, R2, R25, RZ, 0x3c, !PT ;  /* 0x0000001902020212 */ /* 0x000fe400078e3cff */
[----:B--2---:R-:W-:Y:S02]  /*07f0*/  @P6 LOP3.LUT R5, R5, R18, RZ, 0x3c, !PT ;  /* 0x0000001205056212 */ /* 0x004fe400078e3cff */
[----:B---3--:R-:W-:-:S02]  /*0800*/  @P6 LOP3.LUT R3, R3, R20, RZ, 0x3c, !PT ;  /* 0x0000001403036212 */ /* 0x008fc400078e3cff */
[----:B----4-:R-:W-:Y:S02]  /*0810*/  @P0 LOP3.LUT R5, R5, R22, RZ, 0x3c, !PT ;  /* 0x0000001605050212 */ /* 0x010fe400078e3cff */
[----:B------:R-:W-:Y:S02]  /*0820*/  @P0 LOP3.LUT R3, R3, R26, RZ, 0x3c, !PT ;  /* 0x0000001a03030212 */ /* 0x000fe400078e3cff */
[----:B------:R-:W-:-:S13]  /*0830*/  R2P PR, R24.B1, 0x7f ;  /* 0x0000007f18007804 */ /* 0x000fda0000001000 */
[----:B------:R-:W2:Y:S04]  /*0840*/  @P0 LDG.E R18, desc[UR4][R10.64+0xa0] ;  /* 0x0000a0040a120981 */ /* 0x000ea8000c1e1900 */
[----:B------:R-:W3:Y:S04]  /*0850*/  @P1 LDG.E R22, desc[UR4][R10.64+0xb4] ;  /* 0x0000b4040a161981 */ /* 0x000ee8000c1e1900 */
[----:B------:R-:W4:Y:S04]  /*0860*/  @P2 LDG.E R26, desc[UR4][R10.64+0xc8] ;  /* 0x0000c8040a1a2981 */ /* 0x000f28000c1e1900 */
[----:B------:R-:W4:Y:S04]  /*0870*/  @P3 LDG.E R28, desc[UR4][R10.64+0xdc] ;  /* 0x0000dc040a1c3981 */ /* 0x000f28000c1e1900 */
[----:B------:R-:W4:Y:S04]  /*0880*/  @P0 LDG.E R23, desc[UR4][R10.64+0xa4] ;  /* 0x0000a4040a170981 */ /* 0x000f28000c1e1900 */
[----:B------:R-:W4:Y:S04]  /*0890*/  @P0 LDG.E R20, desc[UR4][R10.64+0xa8] ;  /* 0x0000a8040a140981 */ /* 0x000f28000c1e1900 */
[----:B------:R-:W4:Y:S04]  /*08a0*/  @P4 LDG.E R25, desc[UR4][R10.64+0xf0] ;  /* 0x0000f0040a194981 */ /* 0x000f28000c1e1900 */
        /* <DEDUP_REMOVED lines=21> */
[----:B------:R-:W-:Y:S02]  /*0a00*/  LOP3.LUT P0, RZ, R24, 0x8000, RZ, 0xc0, !PT ;  /* 0x0000800018ff7812 */ /* 0x000fe4000780c0ff */
[----:B----4-:R-:W-:Y:S01]  /*0a10*/  @P5 LOP3.LUT R15, R15, R26, RZ, 0x3c, !PT ;  /* 0x0000001a0f0f5212 */ /* 0x010fe200078e3cff */
[----:B------:R-:W4:Y:S04]  /*0a20*/  @P3 LDG.E R24, desc[UR4][R10.64+0xe4] ;  /* 0x0000e4040a183981 */ /* 0x000f28000c1e1900 */
[----:B------:R-:W2:Y:S01]  /*0a30*/  @P6 LDG.E R26, desc[UR4][R10.64+0x118] ;  /* 0x000118040a1a6981 */ /* 0x000ea2000c1e1900 */
        /* <DEDUP_REMOVED lines=8> */
[----:B---3--:R-:W-:-:S03]  /*0ac0*/  @P2 LOP3.LUT R3, R3, R22, RZ, 0x3c, !PT ;  /* 0x0000001603032212 */ /* 0x008fc600078e3cff */
[----:B------:R-:W3:Y:S01]  /*0ad0*/  @P4 LDG.E R22, desc[UR4][R10.64+0x100] ;  /* 0x000100040a164981 */ /* 0x000ee2000c1e1900 */
[----:B--2---:R-:W-:-:S03]  /*0ae0*/  @P6 LOP3.LUT R15, R15, R26, RZ, 0x3c, !PT ;  /* 0x0000001a0f0f6212 */ /* 0x004fc600078e3cff */
[----:B------:R-:W2:Y:S01]  /*0af0*/  @P0 LDG.E R26, desc[UR4][R10.64+0x12c] ;  /* 0x00012c040a1a0981 */ /* 0x000ea2000c1e1900 */
[----:B----4-:R-:W-:-:S03]  /*0b00*/  @P2 LOP3.LUT R2, R2, R23, RZ, 0x3c, !PT ;  /* 0x0000001702022212 */ /* 0x010fc600078e3cff */
[----:B------:R-:W4:Y:S01]  /*0b10*/  @P4 LDG.E R23, desc[UR4][R10.64+0xfc] ;  /* 0x0000fc040a174981 */ /* 0x000f22000c1e1900 */
[----:B------:R-:W-:-:S03]  /*0b20*/  @P2 LOP3.LUT R5, R5, R20, RZ, 0x3c, !PT ;  /* 0x0000001405052212 */ /* 0x000fc600078e3cff */
[----:B------:R-:W4:Y:S01]  /*0b30*/  @P4 LDG.E R20, desc[UR4][R10.64+0xf8] ;  /* 0x0000f8040a144981 */ /* 0x000f22000c1e1900 */
[----:B------:R-:W-:Y:S02]  /*0b40*/  @P3 LOP3.LUT R2, R2, R27, RZ, 0x3c, !PT ;  /* 0x0000001b02023212 */ /* 0x000fe400078e3cff */
[----:B------:R-:W-:Y:S01]  /*0b50*/  @P3 LOP3.LUT R4, R4, R25, RZ, 0x3c, !PT ;  /* 0x0000001904043212 */ /* 0x000fe200078e3cff */
[----:B------:R-:W4:Y:S01]  /*0b60*/  @P5 LDG.E R27, desc[UR4][R10.64+0x110] ;  /* 0x000110040a1b5981 */ /* 0x000f22000c1e1900 */
[----:B------:R-:W-:-:S03]  /*0b70*/  @P3 LOP3.LUT R5, R5, R24, RZ, 0x3c, !PT ;  /* 0x0000001805053212 */ /* 0x000fc600078e3cff */
[----:B------:R-:W4:Y:S04]  /*0b80*/  @P5 LDG.E R25, desc[UR4][R10.64+0x108] ;  /* 0x000108040a195981 */ /* 0x000f28000c1e1900 */
        /* <DEDUP_REMOVED lines=19> */
[----:B------:R-:W-:-:S05]  /*0cc0*/  VIADD R19, R19, 0x10 ;  /* 0x0000001013137836 */ /* 0x000fca0000000000 */
[----:B------:R-:W-:Y:S02]  /*0cd0*/  ISETP.NE.AND P1, PT, R19, 0x20, PT ;  /* 0x000000201300780c */ /* 0x000fe40003f25270 */
[----:B------:R-:W-:Y:S02]  /*0ce0*/  @P5 LOP3.LUT R3, R3, R18, RZ, 0x3c, !PT ;  /* 0x0000001203035212 */ /* 0x000fe400078e3cff */
[----:B------:R-:W-:Y:S02]  /*0cf0*/  @P6 LOP3.LUT R4, R4, R21, RZ, 0x3c, !PT ;  /* 0x0000001504046212 */ /* 0x000fe400078e3cff */
[----:B---3--:R-:W-:-:S04]  /*0d00*/  @P6 LOP3.LUT R3, R3, R22, RZ, 0x3c, !PT ;  /* 0x0000001603036212 */ /* 0x008fc800078e3cff */
[----:B--2---:R-:W-:Y:S02]  /*0d10*/  @P0 LOP3.LUT R3, R3, R26, RZ, 0x3c, !PT ;  /* 0x0000001a03030212 */ /* 0x004fe400078e3cff */
[----:B----4-:R-:W-:Y:S02]  /*0d20*/  @P6 LOP3.LUT R2, R2, R23, RZ, 0x3c, !PT ;  /* 0x0000001702026212 */ /* 0x010fe400078e3cff */
[----:B------:R-:W-:Y:S02]  /*0d30*/  @P6 LOP3.LUT R5, R5, R20, RZ, 0x3c, !PT ;  /* 0x0000001405056212 */ /* 0x000fe400078e3cff */
[----:B------:R-:W-:Y:S02]  /*0d40*/  @P0 LOP3.LUT R2, R2, R27, RZ, 0x3c, !PT ;  /* 0x0000001b02020212 */ /* 0x000fe400078e3cff */
[----:B------:R-:W-:Y:S02]  /*0d50*/  @P0 LOP3.LUT R4, R4, R25, RZ, 0x3c, !PT ;  /* 0x0000001904040212 */ /* 0x000fe400078e3cff */
[----:B------:R-:W-:Y:S01]  /*0d60*/  @P0 LOP3.LUT R5, R5, R24, RZ, 0x3c, !PT ;  /* 0x0000001805050212 */ /* 0x000fe200078e3cff */
[----:B------:R-:W-:Y:S06]  /*0d70*/  @P1 BRA `(.L_x_25) ;  /* 0xfffffff400481947 */ /* 0x000fec000383ffff */
[----:B------:R-:W-:-:S05]  /*0d80*/  VIADD R17, R17, 0x1 ;  /* 0x0000000111117836 */ /* 0x000fca0000000000 */
[----:B------:R-:W-:-:S13]  /*0d90*/  ISETP.NE.AND P0, PT, R17, 0x5, PT ;  /* 0x000000051100780c */ /* 0x000fda0003f05270 */
[----:B------:R-:W-:Y:S05]  /*0da0*/  @P0 BRA `(.L_x_26) ;  /* 0xfffffff400300947 */ /* 0x000fea000383ffff */
[----:B------:R1:W-:Y:S01]  /*0db0*/  STG.E.64 desc[UR4][R6.64+0x8], R4 ;  /* 0x0000080406007986 */ /* 0x0003e2000c101b04 */
[----:B------:R-:W-:Y:S01]  /*0dc0*/  VIADD R14, R14, 0x1 ;  /* 0x000000010e0e7836 */ /* 0x000fe20000000000 */
[----:B------:R-:W-:Y:S02]  /*0dd0*/  LOP3.LUT R11, R13, 0x3, RZ, 0xc0, !PT ;  /* 0x000000030d0b7812 */ /* 0x000fe400078ec0ff */
[----:B------:R1:W-:Y:S02]  /*0de0*/  STG.E.64 desc[UR4][R6.64+0x10], R2 ;  /* 0x0000100206007986 */ /* 0x0003e4000c101b04 */
[----:B------:R-:W-:Y:S02]  /*0df0*/  ISETP.GE.U32.AND P0, PT, R14, R11, PT ;  /* 0x0000000b0e00720c */ /* 0x000fe40003f06070 */
[----:B------:R1:W-:Y:S11]  /*0e00*/  STG.E desc[UR4][R6.64+0x4], R15 ;  /* 0x0000040f06007986 */ /* 0x0003f6000c101904 */
[----:B------:R-:W-:Y:S05]  /*0e10*/  @!P0 BRA `(.L_x_27) ;  /* 0xfffffff400048947 */ /* 0x000fea000383ffff */
.L_x_24:
[----:B------:R-:W-:Y:S05]  /*0e20*/  BSYNC.RECONVERGENT B1 ;  /* 0x0000000000017941 */ /* 0x000fea0003800200 */
.L_x_23:
[C---:B------:R-:W-:Y:S01]  /*0e30*/  ISETP.GT.U32.AND P0, PT, R13.reuse, 0x3, PT ;  /* 0x000000030d00780c */ /* 0x040fe20003f04070 */
[----:B------:R-:W-:Y:S01]  /*0e40*/  VIADD R12, R12, 0x1 ;  /* 0x000000010c0c7836 */ /* 0x000fe20000000000 */
[--C-:B------:R-:W-:Y:S02]  /*0e50*/  SHF.R.U64 R13, R13, 0x2, R0.reuse ;  /* 0x000000020d0d7819 */ /* 0x100fe40000001200 */
[----:B------:R-:W-:Y:S02]  /*0e60*/  ISETP.GT.U32.AND.EX P0, PT, R0, RZ, PT, P0 ;  /* 0x000000ff0000720c */ /* 0x000fe40003f04100 */
[----:B------:R-:W-:-:S11]  /*0e70*/  SHF.R.U32.HI R0, RZ, 0x2, R0 ;  /* 0x00000002ff007819 */ /* 0x000fd60000011600 */
[----:B------:R-:W-:Y:S05]  /*0e80*/  @P0 BRA `(.L_x_28) ;  /* 0xfffffff000c80947 */ /* 0x000fea000383ffff */
.L_x_22:
[----:B------:R-:W-:Y:S05]  /*0e90*/  BSYNC.RECONVERGENT B0 ;  /* 0x0000000000007941 */ /* 0x000fea0003800200 */
.L_x_21:
[----:B------:R-:W-:Y:S04]  /*0ea0*/  STG.E.64 desc[UR4][R6.64+0x18], RZ ;  /* 0x000018ff06007986 */ /* 0x000fe8000c101b04 */
[----:B------:R-:W-:Y:S04]  /*0eb0*/  STG.E desc[UR4][R6.64+0x20], RZ ;  /* 0x000020ff06007986 */ /* 0x000fe8000c101904 */
[----:B------:R-:W-:Y:S01]  /*0ec0*/  STG.E.64 desc[UR4][R6.64+0x28], RZ ;  /* 0x000028ff06007986 */ /* 0x000fe2000c101b04 */
[----:B------:R-:W-:Y:S05]  /*0ed0*/  EXIT ;  /* 0x000000000000794d */ /* 0x000fea0003800000 */
.L_x_29:
        /* <DEDUP_REMOVED lines=10> */
.L_x_32:


//--------------------- .nv.global.init           --------------------------
	.section	.nv.global.init,"aw",@progbits
	.align	4
.nv.global.init:
	.type		mrg32k3aM1SubSeq,@object
	.size		mrg32k3aM1SubSeq,(mrg32k3aM2SubSeq - mrg32k3aM1SubSeq)
mrg32k3aM1SubSeq:
        /*0000*/ 	.byte	0x0b, 0xcc, 0xee, 0x04, 0x73, 0x29, 0x8b, 0x6f, 0xf6, 0x53, 0x03, 0xf6, 0x23, 0xf6, 0xea, 0xda
        /* <DEDUP_REMOVED lines=125> */
	.type		mrg32k3aM2SubSeq,@object
	.size		mrg32k3aM2SubSeq,(mrg32k3aM1 - mrg32k3aM2SubSeq)
mrg32k3aM2SubSeq:
        /* <DEDUP_REMOVED lines=126> */
	.type		mrg32k3aM1,@object
	.size		mrg32k3aM1,(mrg32k3aM1Seq - mrg32k3aM1)
mrg32k3aM1:
        /* <DEDUP_REMOVED lines=144> */
	.type		mrg32k3aM1Seq,@object
	.size		mrg32k3aM1Seq,(mrg32k3aM2 - mrg32k3aM1Seq)
mrg32k3aM1Seq:
        /* <DEDUP_REMOVED lines=144> */
	.type		mrg32k3aM2,@object
	.size		mrg32k3aM2,(mrg32k3aM2Seq - mrg32k3aM2)
mrg32k3aM2:
        /* <DEDUP_REMOVED lines=144> */
	.type		mrg32k3aM2Seq,@object
	.size		mrg32k3aM2Seq,(precalc_xorwow_matrix - mrg32k3aM2Seq)
mrg32k3aM2Seq:
        /* <DEDUP_REMOVED lines=144> */
	.type		precalc_xorwow_matrix,@object
	.size		precalc_xorwow_matrix,(precalc_xorwow_offset_matrix - precalc_xorwow_matrix)
precalc_xorwow_matrix:
        /* <DEDUP_REMOVED lines=6400> */
	.type		precalc_xorwow_offset_matrix,@object
	.size		precalc_xorwow_offset_matrix,($str$2 - precalc_xorwow_offset_matrix)
precalc_xorwow_offset_matrix:
        /* <DEDUP_REMOVED lines=6400> */
	.type		$str$2,@object
	.size		$str$2,($str$3 - $str$2)
$str$2:
        /*353c0*/ 	.byte	0x42, 0x61, 0x74, 0x63, 0x68, 0x20, 0x63, 0x6f, 0x6d, 0x70, 0x6c, 0x65, 0x74, 0x65, 0x64, 0x3a
        /*353d0*/ 	.byte	0x20, 0x54, 0x6f, 0x74, 0x61, 0x6c, 0x20, 0x6f, 0x70, 0x65, 0x72, 0x61, 0x74, 0x69, 0x6f, 0x6e
        /*353e0*/ 	.byte	0x73, 0x3a, 0x20, 0x32, 0x5e, 0x25, 0x2e, 0x32, 0x6c, 0x66, 0x0a, 0x00
	.type		$str$3,@object
	.size		$str$3,(.L_10 - $str$3)
$str$3:
        /*353ec*/ 	.byte	0x54, 0x6f, 0x74, 0x61, 0x6c, 0x20, 0x64, 0x69, 0x73, 0x74, 0x69, 0x6e, 0x67, 0x75, 0x69, 0x73
        /*353fc*/ 	.byte	0x68, 0x65, 0x64, 0x20, 0x70, 0x6f, 0x69, 0x6e, 0x74, 0x73, 0x20, 0x66, 0x6f, 0x75, 0x6e, 0x64
        /*3540c*/ 	.byte	0x20, 0x73, 0x6f, 0x20, 0x66, 0x61, 0x72, 0x3a, 0x20, 0x25, 0x64, 0x0a, 0x00
.L_10:


//--------------------- .nv.shared.reserved.0     --------------------------
	.section	.nv.shared.reserved.0,"aw",@nobits
	.weak		__nv_reservedSMEM_offset_0_alias
	.size		__nv_reservedSMEM_offset_0_alias, 0, 64
	.other		__nv_reservedSMEM_offset_0_alias,@"STO_CUDA_RESERVED_SHARED STV_DEFAULT"
__nv_reservedSMEM_offset_0_alias:
	.zero		0
	.zero		64


//--------------------- .nv.constant0._Z14generate_pathsP17curandStateXORWOWyyyP10Counter128P5PointPi --------------------------
	.section	.nv.constant0._Z14generate_pathsP17curandStateXORWOWyyyP10Counter128P5PointPi,"a",@progbits
	.sectionflags	@""
	.align	4
.nv.constant0._Z14generate_pathsP17curandStateXORWOWyyyP10Counter128P5PointPi:
	.zero		952


//--------------------- .nv.constant0._Z18init_curand_statesP17curandStateXORWOWy --------------------------
	.section	.nv.constant0._Z18init_curand_statesP17curandStateXORWOWy,"a",@progbits
	.sectionflags	@""
	.align	4
.nv.constant0._Z18init_curand_statesP17curandStateXORWOWy:
	.zero		912


//--------------------- SYMBOLS --------------------------

	.type		.nv.reservedSmem.offset0,@object
	.size		.nv.reservedSmem.offset0,0x4
	.type		vprintf,@function
